//
// Generated by NVIDIA NVVM Compiler
//
// Compiler Build ID: CL-36424714
// Cuda compilation tools, release 13.0, V13.0.88
// Based on NVVM 20.0.0
//

.version 9.0
.target sm_100
.address_size 64

	// .globl	_Z6kernelPdS_iid
// _ZZ6kernelPdS_iidE5massB has been demoted
// _ZZ6kernelPdS_iidE5posBx has been demoted
// _ZZ6kernelPdS_iidE5posBy has been demoted

.visible .entry _Z6kernelPdS_iid(
	.param .u64 .ptr .align 1 _Z6kernelPdS_iid_param_0,
	.param .u64 .ptr .align 1 _Z6kernelPdS_iid_param_1,
	.param .u32 _Z6kernelPdS_iid_param_2,
	.param .u32 _Z6kernelPdS_iid_param_3,
	.param .f64 _Z6kernelPdS_iid_param_4
)
{
	.reg .pred 	%p<26>;
	.reg .b32 	%r<77>;
	.reg .b32 	%f<7>;
	.reg .b64 	%rd<44>;
	.reg .b64 	%fd<112>;
	// demoted variable
	.shared .align 8 .b8 _ZZ6kernelPdS_iidE5massB[2048];
	// demoted variable
	.shared .align 8 .b8 _ZZ6kernelPdS_iidE5posBx[2048];
	// demoted variable
	.shared .align 8 .b8 _ZZ6kernelPdS_iidE5posBy[2048];
	ld.param.u64 	%rd12, [_Z6kernelPdS_iid_param_0];
	ld.param.u64 	%rd13, [_Z6kernelPdS_iid_param_1];
	ld.param.u32 	%r31, [_Z6kernelPdS_iid_param_2];
	ld.param.u32 	%r32, [_Z6kernelPdS_iid_param_3];
	cvta.to.global.u64 	%rd42, %rd13;
	cvta.to.global.u64 	%rd43, %rd12;
	setp.lt.s32 	%p1, %r32, 1;
	@%p1 bra 	$L__BB0_29;
	cvt.rn.f32.s32 	%f1, %r31;
	mul.f32 	%f2, %f1, 0f3B800000;
	cvt.rpi.f32.f32 	%f3, %f2;
	cvt.rzi.s32.f32 	%r1, %f3;
	mov.u32 	%r2, %ctaid.x;
	mov.u32 	%r3, %tid.x;
	mov.u32 	%r34, %nctaid.x;
	mov.u32 	%r35, %nctaid.y;
	mul.lo.s32 	%r36, %r34, %r35;
	mov.u32 	%r37, %nctaid.z;
	mul.lo.s32 	%r38, %r36, %r37;
	mov.u32 	%r39, %ctaid.y;
	add.s32 	%r40, %r2, %r39;
	mov.u32 	%r41, %ctaid.z;
	neg.s32 	%r42, %r41;
	setp.eq.s32 	%p2, %r40, %r42;
	sub.s32 	%r43, -2147483647, %r38;
	selp.b32 	%r4, %r43, 1, %p2;
	mov.b32 	%r72, 0;
	mul.wide.s32 	%rd14, %r31, 8;
	mov.u64 	%rd40, %rd43;
$L__BB0_2:
	mov.u64 	%rd43, %rd42;
	mov.u64 	%rd42, %rd40;
	setp.ge.s32 	%p3, %r2, %r1;
	@%p3 bra 	$L__BB0_23;
	add.s64 	%rd5, %rd42, %rd14;
	mov.u32 	%r73, %r2;
$L__BB0_4:
	shl.b32 	%r44, %r73, 8;
	add.s32 	%r7, %r44, %r3;
	setp.ge.s32 	%p4, %r7, %r31;
	@%p4 bra 	$L__BB0_23;
	setp.lt.s32 	%p5, %r1, 1;
	mul.wide.s32 	%rd15, %r7, 8;
	add.s64 	%rd16, %rd42, %rd15;
	ld.global.f64 	%fd1, [%rd16];
	add.s64 	%rd17, %rd5, %rd15;
	ld.global.f64 	%fd2, [%rd17];
	add.s64 	%rd18, %rd17, %rd14;
	ld.global.f64 	%fd3, [%rd18];
	add.s64 	%rd19, %rd18, %rd14;
	ld.global.f64 	%fd4, [%rd19];
	add.s64 	%rd20, %rd19, %rd14;
	ld.global.f64 	%fd5, [%rd20];
	mov.f64 	%fd108, 0d0000000000000000;
	mov.f64 	%fd109, %fd108;
	@%p5 bra 	$L__BB0_22;
	mov.f64 	%fd109, 0d0000000000000000;
	mov.b32 	%r74, 0;
	mov.f64 	%fd108, %fd109;
$L__BB0_7:
	shl.b32 	%r9, %r74, 8;
	add.s32 	%r47, %r9, %r3;
	mul.wide.s32 	%rd21, %r47, 8;
	add.s64 	%rd22, %rd42, %rd21;
	ld.global.f64 	%fd33, [%rd22];
	shl.b32 	%r48, %r3, 3;
	mov.u32 	%r49, _ZZ6kernelPdS_iidE5massB;
	add.s32 	%r50, %r49, %r48;
	st.shared.f64 	[%r50], %fd33;
	add.s64 	%rd23, %rd5, %rd21;
	ld.global.f64 	%fd34, [%rd23];
	mov.u32 	%r51, _ZZ6kernelPdS_iidE5posBx;
	add.s32 	%r52, %r51, %r48;
	st.shared.f64 	[%r52], %fd34;
	add.s64 	%rd24, %rd23, %rd14;
	ld.global.f64 	%fd35, [%rd24];
	mov.u32 	%r53, _ZZ6kernelPdS_iidE5posBy;
	add.s32 	%r54, %r53, %r48;
	st.shared.f64 	[%r54], %fd35;
	bar.sync 	0;
	mov.b32 	%r75, 0;
$L__BB0_8:
	add.s32 	%r11, %r75, %r9;
	setp.ge.s32 	%p6, %r11, %r31;
	@%p6 bra 	$L__BB0_21;
	setp.eq.s32 	%p7, %r11, %r7;
	shl.b32 	%r55, %r75, 3;
	mov.u32 	%r56, _ZZ6kernelPdS_iidE5posBx;
	add.s32 	%r12, %r56, %r55;
	mov.u32 	%r57, _ZZ6kernelPdS_iidE5posBy;
	add.s32 	%r13, %r57, %r55;
	mov.u32 	%r58, _ZZ6kernelPdS_iidE5massB;
	add.s32 	%r14, %r58, %r55;
	@%p7 bra 	$L__BB0_11;
	ld.shared.f64 	%fd36, [%r12];
	sub.f64 	%fd37, %fd2, %fd36;
	ld.shared.f64 	%fd38, [%r13];
	sub.f64 	%fd39, %fd3, %fd38;
	mul.f64 	%fd40, %fd39, %fd39;
	fma.rn.f64 	%fd41, %fd37, %fd37, %fd40;
	sqrt.rn.f64 	%fd42, %fd41;
	mul.f64 	%fd43, %fd41, %fd42;
	mov.f64 	%fd44, 0dBDD257B4D002790D;
	div.rn.f64 	%fd45, %fd44, %fd43;
	mul.f64 	%fd46, %fd1, %fd45;
	ld.shared.f64 	%fd47, [%r14];
	mul.f64 	%fd48, %fd47, %fd46;
	fma.rn.f64 	%fd109, %fd37, %fd48, %fd109;
	fma.rn.f64 	%fd108, %fd39, %fd48, %fd108;
$L__BB0_11:
	add.s32 	%r15, %r11, 1;
	setp.ge.s32 	%p8, %r15, %r31;
	@%p8 bra 	$L__BB0_21;
	setp.eq.s32 	%p9, %r15, %r7;
	@%p9 bra 	$L__BB0_14;
	ld.shared.f64 	%fd49, [%r12+8];
	sub.f64 	%fd50, %fd2, %fd49;
	ld.shared.f64 	%fd51, [%r13+8];
	sub.f64 	%fd52, %fd3, %fd51;
	mul.f64 	%fd53, %fd52, %fd52;
	fma.rn.f64 	%fd54, %fd50, %fd50, %fd53;
	sqrt.rn.f64 	%fd55, %fd54;
	mul.f64 	%fd56, %fd54, %fd55;
	mov.f64 	%fd57, 0dBDD257B4D002790D;
	div.rn.f64 	%fd58, %fd57, %fd56;
	mul.f64 	%fd59, %fd1, %fd58;
	ld.shared.f64 	%fd60, [%r14+8];
	mul.f64 	%fd61, %fd60, %fd59;
	fma.rn.f64 	%fd109, %fd50, %fd61, %fd109;
	fma.rn.f64 	%fd108, %fd52, %fd61, %fd108;
$L__BB0_14:
	add.s32 	%r16, %r11, 2;
	setp.ge.s32 	%p10, %r16, %r31;
	@%p10 bra 	$L__BB0_21;
	setp.eq.s32 	%p11, %r16, %r7;
	@%p11 bra 	$L__BB0_17;
	ld.shared.f64 	%fd62, [%r12+16];
	sub.f64 	%fd63, %fd2, %fd62;
	ld.shared.f64 	%fd64, [%r13+16];
	sub.f64 	%fd65, %fd3, %fd64;
	mul.f64 	%fd66, %fd65, %fd65;
	fma.rn.f64 	%fd67, %fd63, %fd63, %fd66;
	sqrt.rn.f64 	%fd68, %fd67;
	mul.f64 	%fd69, %fd67, %fd68;
	mov.f64 	%fd70, 0dBDD257B4D002790D;
	div.rn.f64 	%fd71, %fd70, %fd69;
	mul.f64 	%fd72, %fd1, %fd71;
	ld.shared.f64 	%fd73, [%r14+16];
	mul.f64 	%fd74, %fd73, %fd72;
	fma.rn.f64 	%fd109, %fd63, %fd74, %fd109;
	fma.rn.f64 	%fd108, %fd65, %fd74, %fd108;
$L__BB0_17:
	add.s32 	%r17, %r11, 3;
	setp.ge.s32 	%p12, %r17, %r31;
	@%p12 bra 	$L__BB0_21;
	setp.eq.s32 	%p13, %r17, %r7;
	@%p13 bra 	$L__BB0_20;
	ld.shared.f64 	%fd75, [%r12+24];
	sub.f64 	%fd76, %fd2, %fd75;
	ld.shared.f64 	%fd77, [%r13+24];
	sub.f64 	%fd78, %fd3, %fd77;
	mul.f64 	%fd79, %fd78, %fd78;
	fma.rn.f64 	%fd80, %fd76, %fd76, %fd79;
	sqrt.rn.f64 	%fd81, %fd80;
	mul.f64 	%fd82, %fd80, %fd81;
	mov.f64 	%fd83, 0dBDD257B4D002790D;
	div.rn.f64 	%fd84, %fd83, %fd82;
	mul.f64 	%fd85, %fd1, %fd84;
	ld.shared.f64 	%fd86, [%r14+24];
	mul.f64 	%fd87, %fd86, %fd85;
	fma.rn.f64 	%fd109, %fd76, %fd87, %fd109;
	fma.rn.f64 	%fd108, %fd78, %fd87, %fd108;
$L__BB0_20:
	add.s32 	%r75, %r75, 4;
	setp.ne.s32 	%p14, %r75, 256;
	@%p14 bra 	$L__BB0_8;
$L__BB0_21:
	add.s32 	%r74, %r74, 1;
	setp.ne.s32 	%p15, %r74, %r1;
	@%p15 bra 	$L__BB0_7;
$L__BB0_22:
	ld.param.f64 	%fd95, [_Z6kernelPdS_iid_param_4];
	fma.rn.f64 	%fd88, %fd95, %fd4, %fd2;
	fma.rn.f64 	%fd89, %fd95, %fd5, %fd3;
	div.rn.f64 	%fd90, %fd109, %fd1;
	fma.rn.f64 	%fd91, %fd95, %fd90, %fd4;
	div.rn.f64 	%fd92, %fd108, %fd1;
	fma.rn.f64 	%fd93, %fd95, %fd92, %fd5;
	mul.wide.s32 	%rd25, %r7, 8;
	add.s64 	%rd26, %rd43, %rd25;
	st.global.f64 	[%rd26], %fd1;
	mul.wide.s32 	%rd27, %r31, 8;
	add.s64 	%rd28, %rd26, %rd27;
	st.global.f64 	[%rd28], %fd88;
	add.s64 	%rd29, %rd28, %rd27;
	st.global.f64 	[%rd29], %fd89;
	add.s64 	%rd30, %rd29, %rd27;
	st.global.f64 	[%rd30], %fd91;
	add.s64 	%rd31, %rd30, %rd14;
	st.global.f64 	[%rd31], %fd93;
	mov.u32 	%r59, %nctaid.x;
	add.s32 	%r73, %r73, %r59;
	setp.lt.s32 	%p16, %r73, %r1;
	@%p16 bra 	$L__BB0_4;
$L__BB0_23:
	// begin inline asm
	mov.u32 %r60, %envreg2;
	// end inline asm
	cvt.u64.u32 	%rd32, %r60;
	// begin inline asm
	mov.u32 %r61, %envreg1;
	// end inline asm
	cvt.u64.u32 	%rd33, %r61;
	shl.b64 	%rd34, %rd33, 32;
	or.b64  	%rd7, %rd34, %rd32;
	setp.ne.s64 	%p17, %rd7, 0;
	@%p17 bra 	$L__BB0_25;
	// begin inline asm
	trap;
	// end inline asm
$L__BB0_25:
	mov.u32 	%r62, %tid.y;
	add.s32 	%r63, %r3, %r62;
	mov.u32 	%r64, %tid.z;
	or.b32  	%r65, %r63, %r64;
	setp.ne.s32 	%p18, %r65, 0;
	barrier.sync 	0;
	@%p18 bra 	$L__BB0_28;
	add.s64 	%rd35, %rd7, 4;
	// begin inline asm
	atom.add.release.gpu.u32 %r66,[%rd35],%r4;
	// end inline asm
$L__BB0_27:
	// begin inline asm
	ld.acquire.gpu.u32 %r68,[%rd35];
	// end inline asm
	xor.b32  	%r69, %r68, %r66;
	setp.gt.s32 	%p19, %r69, -1;
	@%p19 bra 	$L__BB0_27;
$L__BB0_28:
	barrier.sync 	0;
	add.s32 	%r72, %r72, 1;
	setp.ne.s32 	%p20, %r72, %r32;
	mov.u64 	%rd40, %rd43;
	@%p20 bra 	$L__BB0_2;
$L__BB0_29:
	and.b32  	%r70, %r32, 1;
	setp.eq.b32 	%p21, %r70, 1;
	not.pred 	%p22, %p21;
	@%p22 bra 	$L__BB0_34;
	mul.lo.s32 	%r23, %r31, 5;
	cvt.rn.f32.s32 	%f4, %r23;
	mul.f32 	%f5, %f4, 0f3B800000;
	cvt.rpi.f32.f32 	%f6, %f5;
	cvt.rzi.s32.f32 	%r24, %f6;
	mov.u32 	%r76, %ctaid.x;
	setp.ge.s32 	%p23, %r76, %r24;
	@%p23 bra 	$L__BB0_34;
	mov.u32 	%r26, %tid.x;
	mov.u32 	%r27, %nctaid.x;
$L__BB0_32:
	shl.b32 	%r71, %r76, 8;
	add.s32 	%r29, %r71, %r26;
	setp.ge.s32 	%p24, %r29, %r23;
	@%p24 bra 	$L__BB0_34;
	mul.wide.s32 	%rd37, %r29, 8;
	add.s64 	%rd38, %rd43, %rd37;
	ld.global.f64 	%fd94, [%rd38];
	add.s64 	%rd39, %rd42, %rd37;
	st.global.f64 	[%rd39], %fd94;
	add.s32 	%r76, %r76, %r27;
	setp.lt.s32 	%p25, %r76, %r24;
	@%p25 bra 	$L__BB0_32;
$L__BB0_34:
	ret;

}


// ===== COMPILED SASS (sm_100) =====

	.target	sm_100

	.elftype	@"ET_EXEC"


//--------------------- .note.nv.tkinfo           --------------------------
	.section	.note.nv.tkinfo,"",@"SHT_NOTE"
	.sectionflags	@"SHF_NOTE_NV_TKINFO"
	.tkinfo
        /*0018*/ 	.word	0x00000002
        /*0030*/ 	.string	""
        /*0030*/ 	.string	"ptxas"
        /*0030*/ 	.string	"Cuda compilation tools, release 13.0, V13.0.88"
        /*0030*/ 	.string	"Build cuda_13.0.r13.0/compiler.36424714_0"
        /*0030*/ 	.string	"-arch sm_100 -m 64 "



//--------------------- .note.nv.cuinfo           --------------------------
	.section	.note.nv.cuinfo,"",@"SHT_NOTE"
	.sectionflags	@"SHF_NOTE_NV_CUINFO"
        /*0018*/ 	.short	0x0002
        /*001a*/ 	.short	0x0064
        /*001c*/ 	.short	0x0082
	.zero		2


//--------------------- .nv.info                  --------------------------
	.section	.nv.info,"",@"SHT_CUDA_INFO"
	.align	4


	//----- nvinfo : EIATTR_REGCOUNT
	.align		4
        /*0000*/ 	.byte	0x04, 0x2f
        /*0002*/ 	.short	(.L_1 - .L_0)
	.align		4
.L_0:
        /*0004*/ 	.word	index@(_Z6kernelPdS_iid)
        /*0008*/ 	.word	0x0000003a


	//----- nvinfo : EIATTR_FRAME_SIZE
	.align		4
.L_1:
        /*000c*/ 	.byte	0x04, 0x11
        /*000e*/ 	.short	(.L_3 - .L_2)
	.align		4
.L_2:
        /*0010*/ 	.word	index@($__internal_1_$__cuda_sm20_dsqrt_rn_f64_mediumpath_v1)
        /*0014*/ 	.word	0x00000000


	//----- nvinfo : EIATTR_FRAME_SIZE
	.align		4
.L_3:
        /*0018*/ 	.byte	0x04, 0x11
        /*001a*/ 	.short	(.L_5 - .L_4)
	.align		4
.L_4:
        /*001c*/ 	.word	index@($__internal_0_$__cuda_sm20_div_rn_f64_full)
        /*0020*/ 	.word	0x00000000


	//----- nvinfo : EIATTR_FRAME_SIZE
	.align		4
.L_5:
        /*0024*/ 	.byte	0x04, 0x11
        /*0026*/ 	.short	(.L_7 - .L_6)
	.align		4
.L_6:
        /*0028*/ 	.word	index@(_Z6kernelPdS_iid)
        /*002c*/ 	.word	0x00000000


	//----- nvinfo : EIATTR_MIN_STACK_SIZE
	.align		4
.L_7:
        /*0030*/ 	.byte	0x04, 0x12
        /*0032*/ 	.short	(.L_9 - .L_8)
	.align		4
.L_8:
        /*0034*/ 	.word	index@(_Z6kernelPdS_iid)
        /*0038*/ 	.word	0x00000000
.L_9:


//--------------------- .nv.compat                --------------------------
	.section	.nv.compat,"",@"SHT_CUDA_COMPAT_INFO"
	.align	4
        /*0000*/ 	.byte	0x02, 0x09, 0x00, 0x00, 0x02, 0x02, 0x01, 0x00, 0x02, 0x05, 0x05, 0x00, 0x03, 0x07, 0x01, 0x01
        /*0010*/ 	.byte	0x02, 0x03, 0x00, 0x00, 0x02, 0x06, 0x01, 0x00, 0x04, 0x0b, 0x08, 0x00, 0x01, 0x00, 0x00, 0x00
        /*0020*/ 	.byte	0x00, 0x00, 0x00, 0x00


//--------------------- .nv.info._Z6kernelPdS_iid --------------------------
	.section	.nv.info._Z6kernelPdS_iid,"",@"SHT_CUDA_INFO"
	.sectionflags	@""
	.align	4


	//----- nvinfo : EIATTR_CUDA_API_VERSION
	.align		4
        /*0000*/ 	.byte	0x04, 0x37
        /*0002*/ 	.short	(.L_11 - .L_10)
.L_10:
        /*0004*/ 	.word	0x00000082


	//----- nvinfo : EIATTR_KPARAM_INFO
	.align		4
.L_11:
        /*0008*/ 	.byte	0x04, 0x17
        /*000a*/ 	.short	(.L_13 - .L_12)
.L_12:
        /*000c*/ 	.word	0x00000000
        /*0010*/ 	.short	0x0004
        /*0012*/ 	.short	0x0018
        /*0014*/ 	.byte	0x00, 0xf0, 0x21, 0x00


	//----- nvinfo : EIATTR_KPARAM_INFO
	.align		4
.L_13:
        /*0018*/ 	.byte	0x04, 0x17
        /*001a*/ 	.short	(.L_15 - .L_14)
.L_14:
        /*001c*/ 	.word	0x00000000
        /*0020*/ 	.short	0x0003
        /*0022*/ 	.short	0x0014
        /*0024*/ 	.byte	0x00, 0xf0, 0x11, 0x00


	//----- nvinfo : EIATTR_KPARAM_INFO
	.align		4
.L_15:
        /*0028*/ 	.byte	0x04, 0x17
        /*002a*/ 	.short	(.L_17 - .L_16)
.L_16:
        /*002c*/ 	.word	0x00000000
        /*0030*/ 	.short	0x0002
        /*0032*/ 	.short	0x0010
        /*0034*/ 	.byte	0x00, 0xf0, 0x11, 0x00


	//----- nvinfo : EIATTR_KPARAM_INFO
	.align		4
.L_17:
        /*0038*/ 	.byte	0x04, 0x17
        /*003a*/ 	.short	(.L_19 - .L_18)
.L_18:
        /*003c*/ 	.word	0x00000000
        /*0040*/ 	.short	0x0001
        /*0042*/ 	.short	0x0008
        /*0044*/ 	.byte	0x00, 0xf5, 0x21, 0x00


	//----- nvinfo : EIATTR_KPARAM_INFO
	.align		4
.L_19:
        /*0048*/ 	.byte	0x04, 0x17
        /*004a*/ 	.short	(.L_21 - .L_20)
.L_20:
        /*004c*/ 	.word	0x00000000
        /*0050*/ 	.short	0x0000
        /*0052*/ 	.short	0x0000
        /*0054*/ 	.byte	0x00, 0xf5, 0x21, 0x00


	//----- nvinfo : EIATTR_SPARSE_MMA_MASK
	.align		4
.L_21:
        /*0058*/ 	.byte	0x03, 0x50
        /*005a*/ 	.short	0x0000


	//----- nvinfo : EIATTR_MAXREG_COUNT
	.align		4
        /*005c*/ 	.byte	0x03, 0x1b
        /*005e*/ 	.short	0x00ff


	//----- nvinfo : EIATTR_NUM_BARRIERS
	.align		4
        /*0060*/ 	.byte	0x02, 0x4c
        /*0062*/ 	.byte	0x01
	.zero		1


	//----- nvinfo : EIATTR_MERCURY_ISA_VERSION
	.align		4
        /*0064*/ 	.byte	0x03, 0x5f
        /*0066*/ 	.short	0x0101


	//----- nvinfo : EIATTR_INT_WARP_WIDE_INSTR_OFFSETS
	.align		4
        /*0068*/ 	.byte	0x04, 0x31
        /*006a*/ 	.short	(.L_23 - .L_22)


	//   ....[0]....
.L_22:
        /*006c*/ 	.word	0x00001d90


	//   ....[1]....
        /*0070*/ 	.word	0x00001e50


	//----- nvinfo : EIATTR_COOP_GROUP_MASK_REGIDS
	.align		4
.L_23:
        /*0074*/ 	.byte	0x04, 0x29
        /*0076*/ 	.short	(.L_25 - .L_24)


	//   ....[0]....
.L_24:
        /*0078*/ 	.word	0xffffffff


	//   ....[1]....
        /*007c*/ 	.word	0xffffffff


	//   ....[2]....
        /*0080*/ 	.word	0x05000000


	//   ....[3]....
        /*0084*/ 	.word	0x05000000


	//----- nvinfo : EIATTR_COOP_GROUP_INSTR_OFFSETS
	.align		4
.L_25:
        /*0088*/ 	.byte	0x04, 0x28
        /*008a*/ 	.short	(.L_27 - .L_26)


	//   ....[0]....
.L_26:
        /*008c*/ 	.word	0x00001d50


	//   ....[1]....
        /*0090*/ 	.word	0x00001f00


	//   ....[2]....
        /*0094*/ 	.word	0x00002190


	//   ....[3]....
        /*0098*/ 	.word	0x00002240


	//----- nvinfo : EIATTR_VRC_CTA_INIT_COUNT
	.align		4
.L_27:
        /*009c*/ 	.byte	0x02, 0x4a
	.zero		1
	.zero		1


	//----- nvinfo : EIATTR_EXIT_INSTR_OFFSETS
	.align		4
        /*00a0*/ 	.byte	0x04, 0x1c
        /*00a2*/ 	.short	(.L_29 - .L_28)


	//   ....[0]....
.L_28:
        /*00a4*/ 	.word	0x00001fb0


	//   ....[1]....
        /*00a8*/ 	.word	0x00002030


	//   ....[2]....
        /*00ac*/ 	.word	0x00002090


	//   ....[3]....
        /*00b0*/ 	.word	0x00002110


	//----- nvinfo : EIATTR_CRS_STACK_SIZE
	.align		4
.L_29:
        /*00b4*/ 	.byte	0x04, 0x1e
        /*00b6*/ 	.short	(.L_31 - .L_30)
.L_30:
        /*00b8*/ 	.word	0x00000000


	//----- nvinfo : EIATTR_CBANK_PARAM_SIZE
	.align		4
.L_31:
        /*00bc*/ 	.byte	0x03, 0x19
        /*00be*/ 	.short	0x0020


	//----- nvinfo : EIATTR_PARAM_CBANK
	.align		4
        /*00c0*/ 	.byte	0x04, 0x0a
        /*00c2*/ 	.short	(.L_33 - .L_32)
	.align		4
.L_32:
        /*00c4*/ 	.word	index@(.nv.constant0._Z6kernelPdS_iid)
        /*00c8*/ 	.short	0x0380
        /*00ca*/ 	.short	0x0020


	//----- nvinfo : EIATTR_SW_WAR
	.align		4
.L_33:
        /*00cc*/ 	.byte	0x04, 0x36
        /*00ce*/ 	.short	(.L_35 - .L_34)
.L_34:
        /*00d0*/ 	.word	0x00000008
.L_35:


//--------------------- .nv.callgraph             --------------------------
	.section	.nv.callgraph,"",@"SHT_CUDA_CALLGRAPH"
	.align	4
	.sectionentsize	8
	.align		4
        /*0000*/ 	.word	0x00000000
	.align		4
        /*0004*/ 	.word	0xffffffff
	.align		4
        /*0008*/ 	.word	0x00000000
	.align		4
        /*000c*/ 	.word	0xfffffffe
	.align		4
        /*0010*/ 	.word	0x00000000
	.align		4
        /*0014*/ 	.word	0xfffffffd
	.align		4
        /*0018*/ 	.word	0x00000000
	.align		4
        /*001c*/ 	.word	0xfffffffc


//--------------------- .text._Z6kernelPdS_iid    --------------------------
	.section	.text._Z6kernelPdS_iid,"ax",@progbits
	.align	128
        .global         _Z6kernelPdS_iid
        .type           _Z6kernelPdS_iid,@function
        .size           _Z6kernelPdS_iid,(.L_x_63 - _Z6kernelPdS_iid)
        .other          _Z6kernelPdS_iid,@"STO_CUDA_ENTRY STV_DEFAULT"
_Z6kernelPdS_iid:
.text._Z6kernelPdS_iid:
[----:B------:R-:W-:Y:S01]  /*0000*/  LDC R1, c[0x0][0x37c] ;  /* 0x0000df00ff017b82 */ /* 0x000fe20000000800 */
[----:B------:R-:W0:Y:S01]  /*0010*/  LDCU UR6, c[0x0][0x394] ;  /* 0x00007280ff0677ac */ /* 0x000e220008000800 */
[----:B------:R-:W-:Y:S01]  /*0020*/  BSSY B2, `(.L_x_0) ;  /* 0x00001f6000027945 */ /* 0x000fe20003800000 */
[----:B------:R-:W1:Y:S01]  /*0030*/  LDCU.64 UR4, c[0x0][0x388] ;  /* 0x00007100ff0477ac */ /* 0x000e620008000a00 */
[----:B------:R-:W2:Y:S01]  /*0040*/  LDCU.64 UR14, c[0x0][0x380] ;  /* 0x00007000ff0e77ac */ /* 0x000ea20008000a00 */
[----:B------:R-:W3:Y:S01]  /*0050*/  LDCU.64 UR10, c[0x0][0x358] ;  /* 0x00006b00ff0a77ac */ /* 0x000ee20008000a00 */
[----:B0-----:R-:W-:Y:S02]  /*0060*/  IMAD.U32 R5, RZ, RZ, UR6 ;  /* 0x00000006ff057e24 */ /* 0x001fe4000f8e00ff */
[----:B-1----:R-:W-:-:S03]  /*0070*/  IMAD.U32 R32, RZ, RZ, UR4 ;  /* 0x00000004ff207e24 */ /* 0x002fc6000f8e00ff */
[----:B------:R-:W-:Y:S01]  /*0080*/  ISETP.GE.AND P0, PT, R5, 0x1, PT ;  /* 0x000000010500780c */ /* 0x000fe20003f06270 */
[----:B------:R-:W-:Y:S02]  /*0090*/  IMAD.U32 R33, RZ, RZ, UR5 ;  /* 0x00000005ff217e24 */ /* 0x000fe4000f8e00ff */
[----:B--2---:R-:W-:Y:S01]  /*00a0*/  IMAD.U32 R30, RZ, RZ, UR14 ;  /* 0x0000000eff1e7e24 */ /* 0x004fe2000f8e00ff */
[----:B------:R-:W-:-:S09]  /*00b0*/  MOV R31, UR15 ;  /* 0x0000000f001f7c02 */ /* 0x000fd20008000f00 */
[----:B---3--:R-:W-:Y:S05]  /*00c0*/  @!P0 BRA `(.L_x_1) ;  /* 0x0000001c00ac8947 */ /* 0x008fea0003800000 */
[----:B------:R-:W0:Y:S01]  /*00d0*/  LDCU UR13, c[0x0][0x390] ;  /* 0x00007200ff0d77ac */ /* 0x000e220008000800 */
[----:B------:R-:W-:Y:S01]  /*00e0*/  S2UR UR12, SR_CTAID.X ;  /* 0x00000000000c79c3 */ /* 0x000fe20000002500 */
[----:B------:R-:W1:Y:S01]  /*00f0*/  S2R R48, SR_TID.X ;  /* 0x0000000000307919 */ /* 0x000e620000002100 */
[----:B------:R-:W-:Y:S01]  /*0100*/  IMAD.MOV.U32 R12, RZ, RZ, RZ ;  /* 0x000000ffff0c7224 */ /* 0x000fe200078e00ff */
[----:B------:R-:W2:Y:S01]  /*0110*/  LDCU UR4, c[0x0][0x370] ;  /* 0x00006e00ff0477ac */ /* 0x000ea20008000800 */
[----:B------:R-:W-:Y:S02]  /*0120*/  IMAD.U32 R2, RZ, RZ, UR14 ;  /* 0x0000000eff027e24 */ /* 0x000fe4000f8e00ff */
[----:B------:R-:W-:Y:S01]  /*0130*/  IMAD.U32 R3, RZ, RZ, UR15 ;  /* 0x0000000fff037e24 */ /* 0x000fe2000f8e00ff */
[----:B------:R-:W3:Y:S01]  /*0140*/  LDCU UR5, c[0x0][0x374] ;  /* 0x00006e80ff0577ac */ /* 0x000ee20008000800 */
[----:B------:R-:W4:Y:S01]  /*0150*/  S2UR UR7, SR_CTAID.Y ;  /* 0x00000000000779c3 */ /* 0x000f220000002600 */
[----:B------:R-:W5:Y:S07]  /*0160*/  LDCU UR6, c[0x0][0x378] ;  /* 0x00006f00ff0677ac */ /* 0x000f6e0008000800 */
[----:B------:R-:W5:Y:S01]  /*0170*/  S2UR UR8, SR_CTAID.Z ;  /* 0x00000000000879c3 */ /* 0x000f620000002700 */
[----:B0-----:R-:W-:Y:S01]  /*0180*/  I2FP.F32.S32 R0, UR13 ;  /* 0x0000000d00007c45 */ /* 0x001fe20008201400 */
[----:B--2---:R-:W-:-:S04]  /*0190*/  UIADD3 UR9, UPT, UPT, URZ, -UR4, URZ ;  /* 0x80000004ff097290 */ /* 0x004fc8000fffe0ff */
[----:B------:R-:W-:-:S04]  /*01a0*/  FMUL R0, R0, 0.00390625 ;  /* 0x3b80000000007820 */ /* 0x000fc80000400000 */
[----:B------:R0:W2:Y:S01]  /*01b0*/  F2I.CEIL.NTZ R13, R0 ;  /* 0x00000000000d7305 */ /* 0x0000a2000020b100 */
[----:B----4-:R-:W-:-:S03]  /*01c0*/  UIADD3 UR4, UPT, UPT, UR12, UR7, URZ ;  /* 0x000000070c047290 */ /* 0x010fc6000fffe0ff */
[----:B------:R-:W-:Y:S02]  /*01d0*/  UMOV UR7, UR9 ;  /* 0x0000000900077c82 */ /* 0x000fe40008000000 */
[----:B---3--:R-:W-:Y:S02]  /*01e0*/  UIMAD UR5, UR7, UR5, URZ ;  /* 0x00000005070572a4 */ /* 0x008fe4000f8e02ff */
[----:B-----5:R-:W-:-:S04]  /*01f0*/  UIADD3 UR8, UPT, UPT, -UR8, URZ, URZ ;  /* 0x000000ff08087290 */ /* 0x020fc8000fffe1ff */
[----:B------:R-:W-:Y:S02]  /*0200*/  UISETP.NE.AND UP0, UPT, UR4, UR8, UPT ;  /* 0x000000080400728c */ /* 0x000fe4000bf05270 */
[----:B------:R-:W-:-:S04]  /*0210*/  UIMAD UR4, UR6, UR5, -0x7fffffff ;  /* 0x80000001060474a4 */ /* 0x000fc8000f8e0205 */
[----:B012---:R-:W-:-:S12]  /*0220*/  USEL UR4, UR4, 0x1, !UP0 ;  /* 0x0000000104047887 */ /* 0x007fd8000c000000 */
.L_x_44:
[----:B------:R-:W-:Y:S01]  /*0230*/  ISETP.LE.AND P0, PT, R13, UR12, PT ;  /* 0x0000000c0d007c0c */ /* 0x000fe2000bf03270 */
[----:B------:R-:W-:Y:S05]  /*0240*/  YIELD ;  /* 0x0000000000007946 */ /* 0x000fea0003800000 */
[----:B------:R-:W-:Y:S01]  /*0250*/  IMAD.MOV.U32 R30, RZ, RZ, R32 ;  /* 0x000000ffff1e7224 */ /* 0x000fe200078e0020 */
[----:B------:R-:W-:Y:S01]  /*0260*/  MOV R31, R33 ;  /* 0x00000021001f7202 */ /* 0x000fe20000000f00 */
[----:B------:R-:W-:Y:S02]  /*0270*/  IMAD.MOV.U32 R32, RZ, RZ, R2 ;  /* 0x000000ffff207224 */ /* 0x000fe400078e0002 */
[----:B------:R-:W-:-:S03]  /*0280*/  IMAD.MOV.U32 R33, RZ, RZ, R3 ;  /* 0x000000ffff217224 */ /* 0x000fc600078e0003 */
[----:B------:R-:W-:Y:S05]  /*0290*/  @P0 BRA `(.L_x_2) ;  /* 0x0000001800700947 */ /* 0x000fea0003800000 */
[----:B------:R-:W0:Y:S01]  /*02a0*/  LDC R29, c[0x0][0x390] ;  /* 0x0000e400ff1d7b82 */ /* 0x000e220000000800 */
[----:B------:R-:W-:Y:S01]  /*02b0*/  BSSY.RECONVERGENT B1, `(.L_x_2) ;  /* 0x000019a000017945 */ /* 0x000fe20003800200 */
[----:B------:R-:W-:Y:S02]  /*02c0*/  IMAD.U32 R10, RZ, RZ, UR12 ;  /* 0x0000000cff0a7e24 */ /* 0x000fe4000f8e00ff */
[----:B0-----:R-:W-:-:S07]  /*02d0*/  IMAD.WIDE R28, R29, 0x8, R32 ;  /* 0x000000081d1c7825 */ /* 0x001fce00078e0220 */
.L_x_37:
[----:B------:R-:W0:Y:S01]  /*02e0*/  LDC R19, c[0x0][0x390] ;  /* 0x0000e400ff137b82 */ /* 0x000e220000000800 */
[----:B------:R-:W-:-:S05]  /*02f0*/  IMAD R11, R10, 0x100, R48 ;  /* 0x000001000a0b7824 */ /* 0x000fca00078e0230 */
[----:B0-----:R-:W-:-:S13]  /*0300*/  ISETP.GE.AND P0, PT, R11, R19, PT ;  /* 0x000000130b00720c */ /* 0x001fda0003f06270 */
[----:B---3--:R-:W-:Y:S05]  /*0310*/  @P0 BRA `(.L_x_3) ;  /* 0x00000018004c0947 */ /* 0x008fea0003800000 */
[----:B------:R-:W-:-:S04]  /*0320*/  IMAD.WIDE R26, R11, 0x8, R28 ;  /* 0x000000080b1a7825 */ /* 0x000fc800078e021c */
[----:B------:R-:W-:-:S04]  /*0330*/  IMAD.WIDE R24, R11, 0x8, R32 ;  /* 0x000000080b187825 */ /* 0x000fc800078e0220 */
[C---:B------:R-:W-:Y:S02]  /*0340*/  IMAD.WIDE R22, R19.reuse, 0x8, R26 ;  /* 0x0000000813167825 */ /* 0x040fe400078e021a */
[----:B------:R-:W5:Y:S02]  /*0350*/  LDG.E.64 R26, desc[UR10][R26.64] ;  /* 0x0000000a1a1a7981 */ /* 0x000f64000c1e1b00 */
[C---:B------:R-:W-:Y:S02]  /*0360*/  IMAD.WIDE R20, R19.reuse, 0x8, R22 ;  /* 0x0000000813147825 */ /* 0x040fe400078e0216 */
[----:B------:R-:W5:Y:S04]  /*0370*/  LDG.E.64 R24, desc[UR10][R24.64] ;  /* 0x0000000a18187981 */ /* 0x000f68000c1e1b00 */
[----:B------:R-:W5:Y:S01]  /*0380*/  LDG.E.64 R22, desc[UR10][R22.64] ;  /* 0x0000000a16167981 */ /* 0x000f62000c1e1b00 */
[----:B------:R-:W-:-:S03]  /*0390*/  IMAD.WIDE R18, R19, 0x8, R20 ;  /* 0x0000000813127825 */ /* 0x000fc600078e0214 */
[----:B------:R-:W5:Y:S04]  /*03a0*/  LDG.E.64 R20, desc[UR10][R20.64] ;  /* 0x0000000a14147981 */ /* 0x000f68000c1e1b00 */
[----:B------:R-:W5:Y:S01]  /*03b0*/  LDG.E.64 R18, desc[UR10][R18.64] ;  /* 0x0000000a12127981 */ /* 0x000f62000c1e1b00 */
[----:B------:R-:W-:Y:S02]  /*03c0*/  ISETP.GE.AND P0, PT, R13, 0x1, PT ;  /* 0x000000010d00780c */ /* 0x000fe40003f06270 */
[----:B------:R-:W-:Y:S02]  /*03d0*/  CS2R R16, SRZ ;  /* 0x0000000000107805 */ /* 0x000fe4000001ff00 */
[----:B------:R-:W-:-:S09]  /*03e0*/  CS2R R14, SRZ ;  /* 0x00000000000e7805 */ /* 0x000fd2000001ff00 */
[----:B------:R-:W-:Y:S05]  /*03f0*/  @!P0 BRA `(.L_x_4) ;  /* 0x0000001000fc8947 */ /* 0x000fea0003800000 */
[----:B------:R-:W-:Y:S01]  /*0400*/  HFMA2 R9, -RZ, RZ, 0, 0 ;  /* 0x00000000ff097431 */ /* 0x000fe200000001ff */
[----:B------:R-:W-:Y:S02]  /*0410*/  CS2R R14, SRZ ;  /* 0x00000000000e7805 */ /* 0x000fe4000001ff00 */
[----:B------:R-:W-:-:S07]  /*0420*/  CS2R R16, SRZ ;  /* 0x0000000000107805 */ /* 0x000fce000001ff00 */
.L_x_32:
[----:B------:R-:W0:Y:S01]  /*0430*/  LDC R7, c[0x0][0x390] ;  /* 0x0000e400ff077b82 */ /* 0x000e220000000800 */
[----:B------:R-:W-:-:S04]  /*0440*/  IMAD R3, R9, 0x100, R48 ;  /* 0x0000010009037824 */ /* 0x000fc800078e0230 */
[----:B------:R-:W-:-:S04]  /*0450*/  IMAD.WIDE R4, R3, 0x8, R28 ;  /* 0x0000000803047825 */ /* 0x000fc800078e021c */
[----:B------:R-:W-:-:S06]  /*0460*/  IMAD.WIDE R2, R3, 0x8, R32 ;  /* 0x0000000803027825 */ /* 0x000fcc00078e0220 */
[----:B------:R-:W2:Y:S01]  /*0470*/  LDG.E.64 R2, desc[UR10][R2.64] ;  /* 0x0000000a02027981 */ /* 0x000ea2000c1e1b00 */
[----:B0-----:R-:W-:-:S03]  /*0480*/  IMAD.WIDE R6, R7, 0x8, R4 ;  /* 0x0000000807067825 */ /* 0x001fc600078e0204 */
[----:B------:R-:W3:Y:S04]  /*0490*/  LDG.E.64 R4, desc[UR10][R4.64] ;  /* 0x0000000a04047981 */ /* 0x000ee8000c1e1b00 */
[----:B------:R-:W4:Y:S01]  /*04a0*/  LDG.E.64 R6, desc[UR10][R6.64] ;  /* 0x0000000a06067981 */ /* 0x000f22000c1e1b00 */
[----:B------:R-:W0:Y:S01]  /*04b0*/  S2UR UR8, SR_CgaCtaId ;  /* 0x00000000000879c3 */ /* 0x000e220000008800 */
[----:B------:R-:W-:Y:S02]  /*04c0*/  UMOV UR5, 0x400 ;  /* 0x0000040000057882 */ /* 0x000fe40000000000 */
[----:B------:R-:W-:Y:S02]  /*04d0*/  UIADD3 UR6, UPT, UPT, UR5, 0x800, URZ ;  /* 0x0000080005067890 */ /* 0x000fe4000fffe0ff */
[----:B------:R-:W-:-:S02]  /*04e0*/  UIADD3 UR7, UPT, UPT, UR5, 0x1000, URZ ;  /* 0x0000100005077890 */ /* 0x000fc4000fffe0ff */
[----:B0-----:R-:W-:Y:S02]  /*04f0*/  ULEA UR5, UR8, UR5, 0x18 ;  /* 0x0000000508057291 */ /* 0x001fe4000f8ec0ff */
[----:B------:R-:W-:Y:S02]  /*0500*/  ULEA UR6, UR8, UR6, 0x18 ;  /* 0x0000000608067291 */ /* 0x000fe4000f8ec0ff */
[----:B------:R-:W-:Y:S02]  /*0510*/  ULEA UR7, UR8, UR7, 0x18 ;  /* 0x0000000708077291 */ /* 0x000fe4000f8ec0ff */
[C---:B------:R-:W-:Y:S02]  /*0520*/  LEA R35, R48.reuse, UR5, 0x3 ;  /* 0x0000000530237c11 */ /* 0x040fe4000f8e18ff */
[C---:B------:R-:W-:Y:S02]  /*0530*/  LEA R37, R48.reuse, UR6, 0x3 ;  /* 0x0000000630257c11 */ /* 0x040fe4000f8e18ff */
[----:B------:R-:W-:Y:S01]  /*0540*/  LEA R39, R48, UR7, 0x3 ;  /* 0x0000000730277c11 */ /* 0x000fe2000f8e18ff */
[----:B------:R-:W-:Y:S05]  /*0550*/  WARPSYNC.ALL ;  /* 0x0000000000007948 */ /* 0x000fea0003800000 */
[----:B------:R-:W-:Y:S01]  /*0560*/  IMAD.MOV.U32 R8, RZ, RZ, R9 ;  /* 0x000000ffff087224 */ /* 0x000fe200078e0009 */
[----:B--2---:R-:W-:Y:S04]  /*0570*/  STS.64 [R35], R2 ;  /* 0x0000000223007388 */ /* 0x004fe80000000a00 */
[----:B---3--:R-:W-:Y:S04]  /*0580*/  STS.64 [R37], R4 ;  /* 0x0000000425007388 */ /* 0x008fe80000000a00 */
[----:B----4-:R0:W-:Y:S01]  /*0590*/  STS.64 [R39], R6 ;  /* 0x0000000627007388 */ /* 0x0101e20000000a00 */
[----:B------:R-:W-:Y:S01]  /*05a0*/  BAR.SYNC.DEFER_BLOCKING 0x0 ;  /* 0x0000000000007b1d */ /* 0x000fe20000010000 */
[----:B------:R-:W-:-:S02]  /*05b0*/  VIADD R9, R9, 0x1 ;  /* 0x0000000109097836 */ /* 0x000fc40000000000 */
[----:B0-----:R-:W-:-:S03]  /*05c0*/  IMAD.MOV.U32 R7, RZ, RZ, RZ ;  /* 0x000000ffff077224 */ /* 0x001fc600078e00ff */
[----:B------:R-:W-:Y:S01]  /*05d0*/  BSSY.RECONVERGENT B0, `(.L_x_5) ;  /* 0x0000120000007945 */ /* 0x000fe20003800200 */
[----:B------:R-:W-:Y:S01]  /*05e0*/  ISETP.NE.AND P1, PT, R9, R13, PT ;  /* 0x0000000d0900720c */ /* 0x000fe20003f25270 */
[----:B------:R-:W0:-:S12]  /*05f0*/  LDCU UR9, c[0x0][0x390] ;  /* 0x00007200ff0977ac */ /* 0x000e180008000800 */
.L_x_31:
[----:B------:R-:W-:-:S04]  /*0600*/  LEA R6, R8, R7, 0x8 ;  /* 0x0000000708067211 */ /* 0x000fc800078e40ff */
[----:B0-----:R-:W-:-:S13]  /*0610*/  ISETP.GE.AND P0, PT, R6, UR9, PT ;  /* 0x0000000906007c0c */ /* 0x001fda000bf06270 */
[----:B------:R-:W-:Y:S05]  /*0620*/  @P0 BRA `(.L_x_6) ;  /* 0x0000001000680947 */ /* 0x000fea0003800000 */
[----:B------:R-:W0:Y:S01]  /*0630*/  S2UR UR7, SR_CgaCtaId ;  /* 0x00000000000779c3 */ /* 0x000e220000008800 */
[----:B------:R-:W-:Y:S01]  /*0640*/  UMOV UR5, 0x400 ;  /* 0x0000040000057882 */ /* 0x000fe20000000000 */
[----:B------:R-:W-:Y:S01]  /*0650*/  ISETP.NE.AND P0, PT, R6, R11, PT ;  /* 0x0000000b0600720c */ /* 0x000fe20003f05270 */
[----:B------:R-:W-:Y:S01]  /*0660*/  UIADD3 UR6, UPT, UPT, UR5, 0x800, URZ ;  /* 0x0000080005067890 */ /* 0x000fe2000fffe0ff */
[----:B------:R-:W-:Y:S01]  /*0670*/  BSSY.RECONVERGENT B4, `(.L_x_7) ;  /* 0x0000045000047945 */ /* 0x000fe20003800200 */
[----:B------:R-:W-:Y:S02]  /*0680*/  UIADD3 UR8, UPT, UPT, UR5, 0x1000, URZ ;  /* 0x0000100005087890 */ /* 0x000fe4000fffe0ff */
[----:B0-----:R-:W-:Y:S02]  /*0690*/  ULEA UR5, UR7, UR5, 0x18 ;  /* 0x0000000507057291 */ /* 0x001fe4000f8ec0ff */
[----:B------:R-:W-:Y:S02]  /*06a0*/  ULEA UR6, UR7, UR6, 0x18 ;  /* 0x0000000607067291 */ /* 0x000fe4000f8ec0ff */
[----:B------:R-:W-:-:S02]  /*06b0*/  ULEA UR8, UR7, UR8, 0x18 ;  /* 0x0000000807087291 */ /* 0x000fc4000f8ec0ff */
[C---:B------:R-:W-:Y:S02]  /*06c0*/  LEA R5, R7.reuse, UR5, 0x3 ;  /* 0x0000000507057c11 */ /* 0x040fe4000f8e18ff */
[C---:B------:R-:W-:Y:S02]  /*06d0*/  LEA R4, R7.reuse, UR6, 0x3 ;  /* 0x0000000607047c11 */ /* 0x040fe4000f8e18ff */
[----:B------:R-:W-:Y:S01]  /*06e0*/  LEA R3, R7, UR8, 0x3 ;  /* 0x0000000807037c11 */ /* 0x000fe2000f8e18ff */
[----:B------:R-:W-:Y:S06]  /*06f0*/  @!P0 BRA `(.L_x_8) ;  /* 0x0000000000f08947 */ /* 0x000fec0003800000 */
[----:B------:R-:W0:Y:S01]  /*0700*/  LDS.64 R44, [R3] ;  /* 0x00000000032c7984 */ /* 0x000e220000000a00 */
[----:B------:R-:W-:Y:S01]  /*0710*/  IMAD.MOV.U32 R50, RZ, RZ, 0x0 ;  /* 0x00000000ff327424 */ /* 0x000fe200078e00ff */
[----:B------:R-:W-:Y:S01]  /*0720*/  BSSY.RECONVERGENT B3, `(.L_x_9) ;  /* 0x000001d000037945 */ /* 0x000fe20003800200 */
[----:B------:R-:W-:Y:S01]  /*0730*/  IMAD.MOV.U32 R51, RZ, RZ, 0x3fd80000 ;  /* 0x3fd80000ff337424 */ /* 0x000fe200078e00ff */
[----:B------:R-:W1:Y:S01]  /*0740*/  LDS.64 R46, [R4] ;  /* 0x00000000042e7984 */ /* 0x000e620000000a00 */
[----:B0----5:R-:W-:Y:S02]  /*0750*/  DADD R44, R22, -R44 ;  /* 0x00000000162c7229 */ /* 0x021fe4000000082c */
[----:B-1----:R-:W-:-:S06]  /*0760*/  DADD R46, R26, -R46 ;  /* 0x000000001a2e7229 */ /* 0x002fcc000000082e */
[----:B------:R-:W-:-:S08]  /*0770*/  DMUL R40, R44, R44 ;  /* 0x0000002c2c287228 */ /* 0x000fd00000000000 */
[----:B------:R-:W-:-:S06]  /*0780*/  DFMA R40, R46, R46, R40 ;  /* 0x0000002e2e28722b */ /* 0x000fcc0000000028 */
[----:B------:R-:W0:Y:S04]  /*0790*/  MUFU.RSQ64H R43, R41 ;  /* 0x00000029002b7308 */ /* 0x000e280000001c00 */
[----:B------:R-:W-:-:S05]  /*07a0*/  VIADD R42, R41, 0xfcb00000 ;  /* 0xfcb00000292a7836 */ /* 0x000fca0000000000 */
[----:B------:R-:W-:Y:S01]  /*07b0*/  ISETP.GE.U32.AND P0, PT, R42, 0x7ca00000, PT ;  /* 0x7ca000002a00780c */ /* 0x000fe20003f06070 */
[----:B0-----:R-:W-:-:S08]  /*07c0*/  DMUL R34, R42, R42 ;  /* 0x0000002a2a227228 */ /* 0x001fd00000000000 */
[----:B------:R-:W-:-:S08]  /*07d0*/  DFMA R34, R40, -R34, 1 ;  /* 0x3ff000002822742b */ /* 0x000fd00000000822 */
[----:B------:R-:W-:Y:S02]  /*07e0*/  DFMA R50, R34, R50, 0.5 ;  /* 0x3fe000002232742b */ /* 0x000fe40000000032 */
[----:B------:R-:W-:-:S08]  /*07f0*/  DMUL R34, R42, R34 ;  /* 0x000000222a227228 */ /* 0x000fd00000000000 */
[----:B------:R-:W-:-:S08]  /*0800*/  DFMA R50, R50, R34, R42 ;  /* 0x000000223232722b */ /* 0x000fd0000000002a */
[----:B------:R-:W-:Y:S02]  /*0810*/  DMUL R38, R40, R50 ;  /* 0x0000003228267228 */ /* 0x000fe40000000000 */
[----:B------:R-:W-:Y:S01]  /*0820*/  VIADD R35, R51, 0xfff00000 ;  /* 0xfff0000033237836 */ /* 0x000fe20000000000 */
[----:B------:R-:W-:-:S05]  /*0830*/  MOV R34, R50 ;  /* 0x0000003200227202 */ /* 0x000fca0000000f00 */
[----:B------:R-:W-:-:S08]  /*0840*/  DFMA R36, R38, -R38, R40 ;  /* 0x800000262624722b */ /* 0x000fd00000000028 */
[----:B------:R-:W-:Y:S01]  /*0850*/  DFMA R52, R36, R34, R38 ;  /* 0x000000222434722b */ /* 0x000fe20000000026 */
[----:B------:R-:W-:Y:S10]  /*0860*/  @!P0 BRA `(.L_x_10) ;  /* 0x0000000000208947 */ /* 0x000ff40003800000 */
[----:B------:R-:W-:Y:S01]  /*0870*/  IMAD.MOV.U32 R2, RZ, RZ, R38 ;  /* 0x000000ffff027224 */ /* 0x000fe200078e0026 */
[----:B------:R-:W-:Y:S01]  /*0880*/  MOV R0, 0x8e0 ;  /* 0x000008e000007802 */ /* 0x000fe20000000f00 */
[----:B------:R-:W-:Y:S01]  /*0890*/  IMAD.MOV.U32 R43, RZ, RZ, R39 ;  /* 0x000000ffff2b7224 */ /* 0x000fe200078e0027 */
[----:B------:R-:W-:Y:S01]  /*08a0*/  MOV R39, R41 ;  /* 0x0000002900277202 */ /* 0x000fe20000000f00 */
[----:B------:R-:W-:Y:S02]  /*08b0*/  IMAD.MOV.U32 R34, RZ, RZ, R50 ;  /* 0x000000ffff227224 */ /* 0x000fe400078e0032 */
[----:B------:R-:W-:-:S07]  /*08c0*/  IMAD.MOV.U32 R38, RZ, RZ, R40 ;  /* 0x000000ffff267224 */ /* 0x000fce00078e0028 */
[----:B------:R-:W-:Y:S05]  /*08d0*/  CALL.REL.NOINC `($__internal_1_$__cuda_sm20_dsqrt_rn_f64_mediumpath_v1) ;  /* 0x0000001c00dc7944 */ /* 0x000fea0003c00000 */
[----:B------:R-:W-:-:S07]  /*08e0*/  IMAD.MOV.U32 R52, RZ, RZ, R34 ;  /* 0x000000ffff347224 */ /* 0x000fce00078e0022 */
.L_x_10:
[----:B------:R-:W-:Y:S05]  /*08f0*/  BSYNC.RECONVERGENT B3 ;  /* 0x0000000000037941 */ /* 0x000fea0003800200 */
.L_x_9:
[----:B------:R-:W-:Y:S01]  /*0900*/  DMUL R36, R40, R52 ;  /* 0x0000003428247228 */ /* 0x000fe20000000000 */
[----:B------:R-:W-:Y:S01]  /*0910*/  IMAD.MOV.U32 R34, RZ, RZ, 0x1 ;  /* 0x00000001ff227424 */ /* 0x000fe200078e00ff */
[----:B------:R-:W-:Y:S01]  /*0920*/  UMOV UR6, 0xd002790d ;  /* 0xd002790d00067882 */ /* 0x000fe20000000000 */
[----:B------:R-:W-:Y:S01]  /*0930*/  UMOV UR7, 0x3dd257b4 ;  /* 0x3dd257b400077882 */ /* 0x000fe20000000000 */
[----:B------:R-:W-:Y:S02]  /*0940*/  BSSY.RECONVERGENT B5, `(.L_x_11) ;  /* 0x0000012000057945 */ /* 0x000fe40003800200 */
[----:B------:R-:W0:Y:S02]  /*0950*/  MUFU.RCP64H R35, R37 ;  /* 0x0000002500237308 */ /* 0x000e240000001800 */
[----:B0-----:R-:W-:-:S08]  /*0960*/  DFMA R38, -R36, R34, 1 ;  /* 0x3ff000002426742b */ /* 0x001fd00000000122 */
[----:B------:R-:W-:-:S08]  /*0970*/  DFMA R38, R38, R38, R38 ;  /* 0x000000262626722b */ /* 0x000fd00000000026 */
[----:B------:R-:W-:-:S08]  /*0980*/  DFMA R38, R34, R38, R34 ;  /* 0x000000262226722b */ /* 0x000fd00000000022 */
[----:B------:R-:W-:-:S08]  /*0990*/  DFMA R34, -R36, R38, 1 ;  /* 0x3ff000002422742b */ /* 0x000fd00000000126 */
[----:B------:R-:W-:-:S08]  /*09a0*/  DFMA R34, R38, R34, R38 ;  /* 0x000000222622722b */ /* 0x000fd00000000026 */
[----:B------:R-:W-:-:S08]  /*09b0*/  DMUL R38, R34, -UR6 ;  /* 0x8000000622267c28 */ /* 0x000fd00008000000 */
[----:B------:R-:W-:-:S08]  /*09c0*/  DFMA R40, -R36, R38, -UR6 ;  /* 0x8000000624287e2b */ /* 0x000fd00008000126 */
[----:B------:R-:W-:-:S10]  /*09d0*/  DFMA R34, R34, R40, R38 ;  /* 0x000000282222722b */ /* 0x000fd40000000026 */
[----:B------:R-:W-:-:S05]  /*09e0*/  FFMA R0, RZ, R37, R35 ;  /* 0x00000025ff007223 */ /* 0x000fca0000000023 */
[----:B------:R-:W-:-:S13]  /*09f0*/  FSETP.GT.AND P0, PT, |R0|, 1.469367938527859385e-39, PT ;  /* 0x001000000000780b */ /* 0x000fda0003f04200 */
[----:B------:R-:W-:Y:S05]  /*0a00*/  @P0 BRA `(.L_x_12) ;  /* 0x0000000000140947 */ /* 0x000fea0003800000 */
[----:B------:R-:W-:Y:S01]  /*0a10*/  IMAD.MOV.U32 R38, RZ, RZ, R36 ;  /* 0x000000ffff267224 */ /* 0x000fe200078e0024 */
[----:B------:R-:W-:Y:S01]  /*0a20*/  MOV R35, 0xbdd257b4 ;  /* 0xbdd257b400237802 */ /* 0x000fe20000000f00 */
[----:B------:R-:W-:Y:S01]  /*0a30*/  IMAD.MOV.U32 R34, RZ, RZ, -0x2ffd86f3 ;  /* 0xd002790dff227424 */ /* 0x000fe200078e00ff */
[----:B------:R-:W-:-:S07]  /*0a40*/  MOV R50, 0xa60 ;  /* 0x00000a6000327802 */ /* 0x000fce0000000f00 */
[----:B------:R-:W-:Y:S05]  /*0a50*/  CALL.REL.NOINC `($__internal_0_$__cuda_sm20_div_rn_f64_full) ;  /* 0x00000018000c7944 */ /* 0x000fea0003c00000 */
.L_x_12:
[----:B------:R-:W-:Y:S05]  /*0a60*/  BSYNC.RECONVERGENT B5 ;  /* 0x0000000000057941 */ /* 0x000fea0003800200 */
.L_x_11:
[----:B------:R-:W0:Y:S01]  /*0a70*/  LDS.64 R36, [R5] ;  /* 0x0000000005247984 */ /* 0x000e220000000a00 */
[----:B------:R-:W-:-:S08]  /*0a80*/  DMUL R34, R24, R34 ;  /* 0x0000002218227228 */ /* 0x000fd00000000000 */
[----:B0-----:R-:W-:-:S08]  /*0a90*/  DMUL R34, R34, R36 ;  /* 0x0000002422227228 */ /* 0x001fd00000000000 */
[-C--:B------:R-:W-:Y:S02]  /*0aa0*/  DFMA R14, R46, R34.reuse, R14 ;  /* 0x000000222e0e722b */ /* 0x080fe4000000000e */
[----:B------:R-:W-:-:S11]  /*0ab0*/  DFMA R16, R44, R34, R16 ;  /* 0x000000222c10722b */ /* 0x000fd60000000010 */
.L_x_8:
[----:B------:R-:W-:Y:S05]  /*0ac0*/  BSYNC.RECONVERGENT B4 ;  /* 0x0000000000047941 */ /* 0x000fea0003800200 */
.L_x_7:
[----:B------:R-:W-:-:S05]  /*0ad0*/  VIADD R0, R6, 0x1 ;  /* 0x0000000106007836 */ /* 0x000fca0000000000 */
[----:B------:R-:W-:-:S13]  /*0ae0*/  ISETP.GE.AND P0, PT, R0, UR9, PT ;  /* 0x0000000900007c0c */ /* 0x000fda000bf06270 */
[----:B------:R-:W-:Y:S05]  /*0af0*/  @P0 BRA `(.L_x_6) ;  /* 0x0000000c00340947 */ /* 0x000fea0003800000 */
[----:B------:R-:W-:Y:S01]  /*0b00*/  ISETP.NE.AND P0, PT, R0, R11, PT ;  /* 0x0000000b0000720c */ /* 0x000fe20003f05270 */
[----:B------:R-:W-:-:S12]  /*0b10*/  BSSY.RECONVERGENT B4, `(.L_x_13) ;  /* 0x000003e000047945 */ /* 0x000fd80003800200 */
[----:B------:R-:W-:Y:S05]  /*0b20*/  @!P0 BRA `(.L_x_14) ;  /* 0x0000000000f08947 */ /* 0x000fea0003800000 */
[----:B------:R-:W0:Y:S01]  /*0b30*/  LDS.64 R44, [R3+0x8] ;  /* 0x00000800032c7984 */ /* 0x000e220000000a00 */
[----:B------:R-:W-:Y:S01]  /*0b40*/  IMAD.MOV.U32 R50, RZ, RZ, 0x0 ;  /* 0x00000000ff327424 */ /* 0x000fe200078e00ff */
[----:B------:R-:W-:Y:S01]  /*0b50*/  MOV R51, 0x3fd80000 ;  /* 0x3fd8000000337802 */ /* 0x000fe20000000f00 */
[----:B------:R-:W-:Y:S01]  /*0b60*/  BSSY.RECONVERGENT B3, `(.L_x_15) ;  /* 0x000001c000037945 */ /* 0x000fe20003800200 */
[----:B------:R-:W1:Y:S01]  /*0b70*/  LDS.64 R46, [R4+0x8] ;  /* 0x00000800042e7984 */ /* 0x000e620000000a00 */
        /* <DEDUP_REMOVED lines=13> */
[----:B------:R-:W-:Y:S02]  /*0c50*/  VIADD R35, R51, 0xfff00000 ;  /* 0xfff0000033237836 */ /* 0x000fe40000000000 */
[----:B------:R-:W-:-:S04]  /*0c60*/  IMAD.MOV.U32 R34, RZ, RZ, R50 ;  /* 0x000000ffff227224 */ /* 0x000fc800078e0032 */
[----:B------:R-:W-:-:S08]  /*0c70*/  DFMA R36, R38, -R38, R40 ;  /* 0x800000262624722b */ /* 0x000fd00000000028 */
[----:B------:R-:W-:Y:S01]  /*0c80*/  DFMA R52, R36, R34, R38 ;  /* 0x000000222434722b */ /* 0x000fe20000000026 */
[----:B------:R-:W-:Y:S10]  /*0c90*/  @!P0 BRA `(.L_x_16) ;  /* 0x0000000000208947 */ /* 0x000ff40003800000 */
[----:B------:R-:W-:Y:S01]  /*0ca0*/  MOV R2, R38 ;  /* 0x0000002600027202 */ /* 0x000fe20000000f00 */
[----:B------:R-:W-:Y:S01]  /*0cb0*/  IMAD.MOV.U32 R43, RZ, RZ, R39 ;  /* 0x000000ffff2b7224 */ /* 0x000fe200078e0027 */
[----:B------:R-:W-:Y:S01]  /*0cc0*/  MOV R0, 0xd10 ;  /* 0x00000d1000007802 */ /* 0x000fe20000000f00 */
[----:B------:R-:W-:Y:S02]  /*0cd0*/  IMAD.MOV.U32 R34, RZ, RZ, R50 ;  /* 0x000000ffff227224 */ /* 0x000fe400078e0032 */
[----:B------:R-:W-:Y:S02]  /*0ce0*/  IMAD.MOV.U32 R38, RZ, RZ, R40 ;  /* 0x000000ffff267224 */ /* 0x000fe400078e0028 */
[----:B------:R-:W-:-:S07]  /*0cf0*/  IMAD.MOV.U32 R39, RZ, RZ, R41 ;  /* 0x000000ffff277224 */ /* 0x000fce00078e0029 */
[----:B------:R-:W-:Y:S05]  /*0d00*/  CALL.REL.NOINC `($__internal_1_$__cuda_sm20_dsqrt_rn_f64_mediumpath_v1) ;  /* 0x0000001800d07944 */ /* 0x000fea0003c00000 */
[----:B------:R-:W-:-:S07]  /*0d10*/  MOV R52, R34 ;  /* 0x0000002200347202 */ /* 0x000fce0000000f00 */
.L_x_16:
[----:B------:R-:W-:Y:S05]  /*0d20*/  BSYNC.RECONVERGENT B3 ;  /* 0x0000000000037941 */ /* 0x000fea0003800200 */
.L_x_15:
        /* <DEDUP_REMOVED lines=22> */
.L_x_18:
[----:B------:R-:W-:Y:S05]  /*0e90*/  BSYNC.RECONVERGENT B5 ;  /* 0x0000000000057941 */ /* 0x000fea0003800200 */
.L_x_17:
[----:B------:R-:W0:Y:S01]  /*0ea0*/  LDS.64 R36, [R5+0x8] ;  /* 0x0000080005247984 */ /* 0x000e220000000a00 */
[----:B------:R-:W-:-:S08]  /*0eb0*/  DMUL R34, R24, R34 ;  /* 0x0000002218227228 */ /* 0x000fd00000000000 */
[----:B0-----:R-:W-:-:S08]  /*0ec0*/  DMUL R34, R34, R36 ;  /* 0x0000002422227228 */ /* 0x001fd00000000000 */
[-C--:B------:R-:W-:Y:S02]  /*0ed0*/  DFMA R14, R46, R34.reuse, R14 ;  /* 0x000000222e0e722b */ /* 0x080fe4000000000e */
[----:B------:R-:W-:-:S11]  /*0ee0*/  DFMA R16, R44, R34, R16 ;  /* 0x000000222c10722b */ /* 0x000fd60000000010 */
.L_x_14:
[----:B------:R-:W-:Y:S05]  /*0ef0*/  BSYNC.RECONVERGENT B4 ;  /* 0x0000000000047941 */ /* 0x000fea0003800200 */
.L_x_13:
        /* <DEDUP_REMOVED lines=37> */
.L_x_22:
[----:B------:R-:W-:Y:S05]  /*1150*/  BSYNC.RECONVERGENT B3 ;  /* 0x0000000000037941 */ /* 0x000fea0003800200 */
.L_x_21:
        /* <DEDUP_REMOVED lines=22> */
.L_x_24:
[----:B------:R-:W-:Y:S05]  /*12c0*/  BSYNC.RECONVERGENT B5 ;  /* 0x0000000000057941 */ /* 0x000fea0003800200 */
.L_x_23:
[----:B------:R-:W0:Y:S01]  /*12d0*/  LDS.64 R36, [R5+0x10] ;  /* 0x0000100005247984 */ /* 0x000e220000000a00 */
[----:B------:R-:W-:-:S08]  /*12e0*/  DMUL R34, R24, R34 ;  /* 0x0000002218227228 */ /* 0x000fd00000000000 */
[----:B0-----:R-:W-:-:S08]  /*12f0*/  DMUL R34, R34, R36 ;  /* 0x0000002422227228 */ /* 0x001fd00000000000 */
[-C--:B------:R-:W-:Y:S02]  /*1300*/  DFMA R14, R46, R34.reuse, R14 ;  /* 0x000000222e0e722b */ /* 0x080fe4000000000e */
[----:B------:R-:W-:-:S11]  /*1310*/  DFMA R16, R44, R34, R16 ;  /* 0x000000222c10722b */ /* 0x000fd60000000010 */
.L_x_20:
[----:B------:R-:W-:Y:S05]  /*1320*/  BSYNC.RECONVERGENT B4 ;  /* 0x0000000000047941 */ /* 0x000fea0003800200 */
.L_x_19:
        /* <DEDUP_REMOVED lines=29> */
[----:B------:R-:W-:Y:S01]  /*1500*/  IMAD.MOV.U32 R34, RZ, RZ, R38 ;  /* 0x000000ffff227224 */ /* 0x000fe200078e0026 */
[----:B------:R-:W-:Y:S01]  /*1510*/  MOV R36, R50 ;  /* 0x0000003200247202 */ /* 0x000fe20000000f00 */
[----:B------:R-:W-:Y:S01]  /*1520*/  IMAD.MOV.U32 R37, RZ, RZ, R51 ;  /* 0x000000ffff257224 */ /* 0x000fe200078e0033 */
[----:B------:R-:W-:Y:S01]  /*1530*/  MOV R39, R41 ;  /* 0x0000002900277202 */ /* 0x000fe20000000f00 */
[----:B------:R-:W-:Y:S01]  /*1540*/  IMAD.MOV.U32 R43, RZ, RZ, R3 ;  /* 0x000000ffff2b7224 */ /* 0x000fe200078e0003 */
[----:B------:R-:W-:Y:S01]  /*1550*/  MOV R0, 0x1580 ;  /* 0x0000158000007802 */ /* 0x000fe20000000f00 */
[----:B------:R-:W-:-:S07]  /*1560*/  IMAD.MOV.U32 R38, RZ, RZ, R40 ;  /* 0x000000ffff267224 */ /* 0x000fce00078e0028 */
[----:B------:R-:W-:Y:S05]  /*1570*/  CALL.REL.NOINC `($__internal_1_$__cuda_sm20_dsqrt_rn_f64_mediumpath_v1) ;  /* 0x0000001000b47944 */ /* 0x000fea0003c00000 */
[----:B------:R-:W-:Y:S02]  /*1580*/  IMAD.MOV.U32 R36, RZ, RZ, R34 ;  /* 0x000000ffff247224 */ /* 0x000fe400078e0022 */
[----:B------:R-:W-:-:S07]  /*1590*/  IMAD.MOV.U32 R37, RZ, RZ, R53 ;  /* 0x000000ffff257224 */ /* 0x000fce00078e0035 */
.L_x_28:
[----:B------:R-:W-:Y:S05]  /*15a0*/  BSYNC.RECONVERGENT B3 ;  /* 0x0000000000037941 */ /* 0x000fea0003800200 */
.L_x_27:
        /* <DEDUP_REMOVED lines=17> */
[----:B------:R-:W-:Y:S01]  /*16c0*/  MOV R38, R36 ;  /* 0x0000002400267202 */ /* 0x000fe20000000f00 */
[----:B------:R-:W-:Y:S01]  /*16d0*/  IMAD.MOV.U32 R34, RZ, RZ, -0x2ffd86f3 ;  /* 0xd002790dff227424 */ /* 0x000fe200078e00ff */
[----:B------:R-:W-:Y:S01]  /*16e0*/  MOV R50, 0x1710 ;  /* 0x0000171000327802 */ /* 0x000fe20000000f00 */
[----:B------:R-:W-:-:S07]  /*16f0*/  IMAD.MOV.U32 R35, RZ, RZ, -0x422da84c ;  /* 0xbdd257b4ff237424 */ /* 0x000fce00078e00ff */
[----:B------:R-:W-:Y:S05]  /*1700*/  CALL.REL.NOINC `($__internal_0_$__cuda_sm20_div_rn_f64_full) ;  /* 0x0000000800e07944 */ /* 0x000fea0003c00000 */
[----:B------:R-:W-:Y:S01]  /*1710*/  IMAD.MOV.U32 R2, RZ, RZ, R34 ;  /* 0x000000ffff027224 */ /* 0x000fe200078e0022 */
[----:B------:R-:W-:-:S07]  /*1720*/  MOV R3, R35 ;  /* 0x0000002300037202 */ /* 0x000fce0000000f00 */
.L_x_30:
[----:B------:R-:W-:Y:S05]  /*1730*/  BSYNC.RECONVERGENT B5 ;  /* 0x0000000000057941 */ /* 0x000fea0003800200 */
.L_x_29:
[----:B------:R-:W0:Y:S01]  /*1740*/  LDS.64 R4, [R5+0x18] ;  /* 0x0000180005047984 */ /* 0x000e220000000a00 */
[----:B------:R-:W-:-:S08]  /*1750*/  DMUL R2, R24, R2 ;  /* 0x0000000218027228 */ /* 0x000fd00000000000 */
[----:B0-----:R-:W-:-:S08]  /*1760*/  DMUL R2, R2, R4 ;  /* 0x0000000402027228 */ /* 0x001fd00000000000 */
[-C--:B------:R-:W-:Y:S02]  /*1770*/  DFMA R14, R46, R2.reuse, R14 ;  /* 0x000000022e0e722b */ /* 0x080fe4000000000e */
[----:B------:R-:W-:-:S11]  /*1780*/  DFMA R16, R44, R2, R16 ;  /* 0x000000022c10722b */ /* 0x000fd60000000010 */
.L_x_26:
[----:B------:R-:W-:Y:S05]  /*1790*/  BSYNC.RECONVERGENT B4 ;  /* 0x0000000000047941 */ /* 0x000fea0003800200 */
.L_x_25:
[----:B------:R-:W-:-:S05]  /*17a0*/  VIADD R7, R7, 0x4 ;  /* 0x0000000407077836 */ /* 0x000fca0000000000 */
[----:B------:R-:W-:-:S13]  /*17b0*/  ISETP.NE.AND P0, PT, R7, 0x100, PT ;  /* 0x000001000700780c */ /* 0x000fda0003f05270 */
[----:B------:R-:W-:Y:S05]  /*17c0*/  @P0 BRA `(.L_x_31) ;  /* 0xffffffec008c0947 */ /* 0x000fea000383ffff */
.L_x_6:
[----:B------:R-:W-:Y:S05]  /*17d0*/  BSYNC.RECONVERGENT B0 ;  /* 0x0000000000007941 */ /* 0x000fea0003800200 */
.L_x_5:
[----:B------:R-:W-:Y:S05]  /*17e0*/  @P1 BRA `(.L_x_32) ;  /* 0xffffffec00101947 */ /* 0x000fea000383ffff */
.L_x_4:
[----:B-----5:R-:W0:Y:S01]  /*17f0*/  MUFU.RCP64H R3, R25 ;  /* 0x0000001900037308 */ /* 0x020e220000001800 */
[----:B------:R-:W-:Y:S01]  /*1800*/  IMAD.MOV.U32 R2, RZ, RZ, 0x1 ;  /* 0x00000001ff027424 */ /* 0x000fe200078e00ff */
[----:B------:R-:W1:Y:S01]  /*1810*/  LDCU.64 UR6, c[0x0][0x398] ;  /* 0x00007300ff0677ac */ /* 0x000e620008000a00 */
[----:B------:R-:W-:Y:S01]  /*1820*/  FSETP.GEU.AND P1, PT, |R15|, 6.5827683646048100446e-37, PT ;  /* 0x036000000f00780b */ /* 0x000fe20003f2e200 */
[----:B------:R-:W-:Y:S03]  /*1830*/  BSSY.RECONVERGENT B0, `(.L_x_33) ;  /* 0x0000016000007945 */ /* 0x000fe60003800200 */
[----:B0-----:R-:W-:Y:S02]  /*1840*/  DFMA R4, -R24, R2, 1 ;  /* 0x3ff000001804742b */ /* 0x001fe40000000102 */
[----:B-1----:R-:W-:Y:S02]  /*1850*/  DFMA R26, R20, UR6, R26 ;  /* 0x00000006141a7c2b */ /* 0x002fe4000800001a */
[----:B------:R-:W-:-:S04]  /*1860*/  DFMA R22, R18, UR6, R22 ;  /* 0x0000000612167c2b */ /* 0x000fc80008000016 */
[----:B------:R-:W-:-:S08]  /*1870*/  DFMA R4, R4, R4, R4 ;  /* 0x000000040404722b */ /* 0x000fd00000000004 */
[----:B------:R-:W-:-:S08]  /*1880*/  DFMA R4, R2, R4, R2 ;  /* 0x000000040204722b */ /* 0x000fd00000000002 */
[----:B------:R-:W-:-:S08]  /*1890*/  DFMA R2, -R24, R4, 1 ;  /* 0x3ff000001802742b */ /* 0x000fd00000000104 */
[----:B------:R-:W-:-:S08]  /*18a0*/  DFMA R2, R4, R2, R4 ;  /* 0x000000020402722b */ /* 0x000fd00000000004 */
[----:B------:R-:W-:-:S08]  /*18b0*/  DMUL R4, R2, R14 ;  /* 0x0000000e02047228 */ /* 0x000fd00000000000 */
[----:B------:R-:W-:-:S08]  /*18c0*/  DFMA R6, -R24, R4, R14 ;  /* 0x000000041806722b */ /* 0x000fd0000000010e */
[----:B------:R-:W-:-:S10]  /*18d0*/  DFMA R2, R2, R6, R4 ;  /* 0x000000060202722b */ /* 0x000fd40000000004 */
[----:B------:R-:W-:-:S05]  /*18e0*/  FFMA R0, RZ, R25, R3 ;  /* 0x00000019ff007223 */ /* 0x000fca0000000003 */
[----:B------:R-:W-:-:S13]  /*18f0*/  FSETP.GT.AND P0, PT, |R0|, 1.469367938527859385e-39, PT ;  /* 0x001000000000780b */ /* 0x000fda0003f04200 */
[----:B------:R-:W-:Y:S05]  /*1900*/  @P0 BRA P1, `(.L_x_34) ;  /* 0x0000000000200947 */ /* 0x000fea0000800000 */
[----:B------:R-:W-:Y:S01]  /*1910*/  IMAD.MOV.U32 R34, RZ, RZ, R14 ;  /* 0x000000ffff227224 */ /* 0x000fe200078e000e */
[----:B------:R-:W-:Y:S01]  /*1920*/  MOV R35, R15 ;  /* 0x0000000f00237202 */ /* 0x000fe20000000f00 */
[----:B------:R-:W-:Y:S01]  /*1930*/  IMAD.MOV.U32 R38, RZ, RZ, R24 ;  /* 0x000000ffff267224 */ /* 0x000fe200078e0018 */
[----:B------:R-:W-:Y:S01]  /*1940*/  MOV R50, 0x1970 ;  /* 0x0000197000327802 */ /* 0x000fe20000000f00 */
[----:B------:R-:W-:-:S07]  /*1950*/  IMAD.MOV.U32 R37, RZ, RZ, R25 ;  /* 0x000000ffff257224 */ /* 0x000fce00078e0019 */
[----:B------:R-:W-:Y:S05]  /*1960*/  CALL.REL.NOINC `($__internal_0_$__cuda_sm20_div_rn_f64_full) ;  /* 0x0000000800487944 */ /* 0x000fea0003c00000 */
[----:B------:R-:W-:Y:S01]  /*1970*/  IMAD.MOV.U32 R2, RZ, RZ, R34 ;  /* 0x000000ffff027224 */ /* 0x000fe200078e0022 */
[----:B------:R-:W-:-:S07]  /*1980*/  MOV R3, R35 ;  /* 0x0000002300037202 */ /* 0x000fce0000000f00 */
.L_x_34:
[----:B------:R-:W-:Y:S05]  /*1990*/  BSYNC.RECONVERGENT B0 ;  /* 0x0000000000007941 */ /* 0x000fea0003800200 */
.L_x_33:
[----:B------:R-:W0:Y:S01]  /*19a0*/  MUFU.RCP64H R5, R25 ;  /* 0x0000001900057308 */ /* 0x000e220000001800 */
[----:B------:R-:W-:Y:S01]  /*19b0*/  IMAD.MOV.U32 R4, RZ, RZ, 0x1 ;  /* 0x00000001ff047424 */ /* 0x000fe200078e00ff */
[----:B------:R-:W1:Y:S01]  /*19c0*/  LDCU.64 UR6, c[0x0][0x398] ;  /* 0x00007300ff0677ac */ /* 0x000e620008000a00 */
[----:B------:R-:W-:Y:S01]  /*19d0*/  FSETP.GEU.AND P1, PT, |R17|, 6.5827683646048100446e-37, PT ;  /* 0x036000001100780b */ /* 0x000fe20003f2e200 */
[----:B------:R-:W-:Y:S03]  /*19e0*/  BSSY.RECONVERGENT B0, `(.L_x_35) ;  /* 0x0000015000007945 */ /* 0x000fe60003800200 */
[----:B0-----:R-:W-:Y:S02]  /*19f0*/  DFMA R6, -R24, R4, 1 ;  /* 0x3ff000001806742b */ /* 0x001fe40000000104 */
[----:B-1----:R-:W-:-:S06]  /*1a00*/  DFMA R20, R2, UR6, R20 ;  /* 0x0000000602147c2b */ /* 0x002fcc0008000014 */
        /* <DEDUP_REMOVED lines=16> */
[----:B------:R-:W-:Y:S02]  /*1b10*/  IMAD.MOV.U32 R4, RZ, RZ, R34 ;  /* 0x000000ffff047224 */ /* 0x000fe400078e0022 */
[----:B------:R-:W-:-:S07]  /*1b20*/  IMAD.MOV.U32 R5, RZ, RZ, R35 ;  /* 0x000000ffff057224 */ /* 0x000fce00078e0023 */
.L_x_36:
[----:B------:R-:W-:Y:S05]  /*1b30*/  BSYNC.RECONVERGENT B0 ;  /* 0x0000000000007941 */ /* 0x000fea0003800200 */
.L_x_35:
[----:B------:R-:W0:Y:S01]  /*1b40*/  LDC R17, c[0x0][0x390] ;  /* 0x0000e400ff117b82 */ /* 0x000e220000000800 */
[----:B------:R-:W-:Y:S01]  /*1b50*/  IMAD.WIDE R2, R11, 0x8, R30 ;  /* 0x000000080b027825 */ /* 0x000fe200078e021e */
[----:B------:R-:W1:Y:S01]  /*1b60*/  LDCU.64 UR6, c[0x0][0x398] ;  /* 0x00007300ff0677ac */ /* 0x000e620008000a00 */
[----:B------:R-:W2:Y:S03]  /*1b70*/  LDCU UR5, c[0x0][0x370] ;  /* 0x00006e00ff0577ac */ /* 0x000ea60008000800 */
[----:B------:R3:W-:Y:S01]  /*1b80*/  STG.E.64 desc[UR10][R2.64], R24 ;  /* 0x0000001802007986 */ /* 0x0007e2000c101b0a */
[----:B-1----:R-:W-:Y:S01]  /*1b90*/  DFMA R4, R4, UR6, R18 ;  /* 0x0000000604047c2b */ /* 0x002fe20008000012 */
[----:B0-----:R-:W-:Y:S01]  /*1ba0*/  IMAD.WIDE R6, R17, 0x8, R2 ;  /* 0x0000000811067825 */ /* 0x001fe200078e0202 */
[----:B--2---:R-:W-:-:S04]  /*1bb0*/  IADD3 R10, PT, PT, R10, UR5, RZ ;  /* 0x000000050a0a7c10 */ /* 0x004fc8000fffe0ff */
[----:B------:R3:W-:Y:S01]  /*1bc0*/  STG.E.64 desc[UR10][R6.64], R26 ;  /* 0x0000001a06007986 */ /* 0x0007e2000c101b0a */
[----:B------:R-:W-:Y:S01]  /*1bd0*/  IMAD.WIDE R8, R17, 0x8, R6 ;  /* 0x0000000811087825 */ /* 0x000fe200078e0206 */
[----:B------:R-:W-:-:S04]  /*1be0*/  ISETP.GE.AND P0, PT, R10, R13, PT ;  /* 0x0000000d0a00720c */ /* 0x000fc80003f06270 */
[----:B------:R3:W-:Y:S01]  /*1bf0*/  STG.E.64 desc[UR10][R8.64], R22 ;  /* 0x0000001608007986 */ /* 0x0007e2000c101b0a */
[----:B------:R-:W-:-:S05]  /*1c00*/  IMAD.WIDE R14, R17, 0x8, R8 ;  /* 0x00000008110e7825 */ /* 0x000fca00078e0208 */
[----:B------:R3:W-:Y:S01]  /*1c10*/  STG.E.64 desc[UR10][R14.64], R20 ;  /* 0x000000140e007986 */ /* 0x0007e2000c101b0a */
[----:B------:R-:W-:-:S05]  /*1c20*/  IMAD.WIDE R16, R17, 0x8, R14 ;  /* 0x0000000811107825 */ /* 0x000fca00078e020e */
[----:B------:R3:W-:Y:S01]  /*1c30*/  STG.E.64 desc[UR10][R16.64], R4 ;  /* 0x0000000410007986 */ /* 0x0007e2000c101b0a */
[----:B------:R-:W-:Y:S05]  /*1c40*/  @!P0 BRA `(.L_x_37) ;  /* 0xffffffe400a48947 */ /* 0x000fea000383ffff */
.L_x_3:
[----:B------:R-:W-:Y:S05]  /*1c50*/  BSYNC.RECONVERGENT B1 ;  /* 0x0000000000017941 */ /* 0x000fea0003800200 */
.L_x_2:
[----:B---3--:R-:W-:-:S05]  /*1c60*/  CS2R.32 R2, SR_CgaSize ;  /* 0x0000000000027805 */ /* 0x008fca0000008a00 */
[----:B------:R-:W-:-:S06]  /*1c70*/  IMAD R2, R2, -0xa0, RZ ;  /* 0xffffff6002027824 */ /* 0x000fcc00078e02ff */
[----:B------:R-:W0:Y:S01]  /*1c80*/  LDC R2, c[0x0][R2+0x258] ;  /* 0x0000960002027b82 */ /* 0x000e220000000800 */
[----:B------:R-:W-:-:S05]  /*1c90*/  CS2R.32 R3, SR_CgaSize ;  /* 0x0000000000037805 */ /* 0x000fca0000008a00 */
[----:B------:R-:W-:-:S06]  /*1ca0*/  IMAD R3, R3, -0xa0, RZ ;  /* 0xffffff6003037824 */ /* 0x000fcc00078e02ff */
[----:B------:R-:W1:Y:S01]  /*1cb0*/  LDC R3, c[0x0][R3+0x254] ;  /* 0x0000950003037b82 */ /* 0x000e620000000800 */
[----:B0-----:R-:W-:-:S04]  /*1cc0*/  ISETP.NE.U32.AND P0, PT, R2, RZ, PT ;  /* 0x000000ff0200720c */ /* 0x001fc80003f05070 */
[----:B-1----:R-:W-:-:S13]  /*1cd0*/  ISETP.NE.AND.EX P0, PT, R3, RZ, PT, P0 ;  /* 0x000000ff0300720c */ /* 0x002fda0003f05300 */
[----:B------:R-:W-:Y:S05]  /*1ce0*/  @!P0 BRA `(.L_x_38) ;  /* 0x00000004000c8947 */ /* 0x000fea0003800000 */
[----:B------:R-:W0:Y:S01]  /*1cf0*/  S2R R5, SR_TID.Y ;  /* 0x0000000000057919 */ /* 0x000e220000002200 */
[----:B------:R-:W-:Y:S01]  /*1d00*/  UMOV UR5, 0xffffffff ;  /* 0xffffffff00057882 */ /* 0x000fe20000000000 */
[----:B------:R-:W1:Y:S01]  /*1d10*/  S2R R7, SR_TID.Z ;  /* 0x0000000000077919 */ /* 0x000e620000002300 */
[----:B0-----:R-:W-:-:S05]  /*1d20*/  IMAD.IADD R0, R48, 0x1, R5 ;  /* 0x0000000130007824 */ /* 0x001fca00078e0205 */
[----:B-1----:R-:W-:Y:S01]  /*1d30*/  LOP3.LUT P0, RZ, R0, R7, RZ, 0xfc, !PT ;  /* 0x0000000700ff7212 */ /* 0x002fe2000780fcff */
[----:B------:R-:W-:-:S12]  /*1d40*/  BRA.DIV UR5, `(.L_x_39) ;  /* 0x0000000205f87947 */ /* 0x000fd8000b800000 */
[----:B------:R-:W-:Y:S06]  /*1d50*/  BAR.SYNC.DEFER_BLOCKING 0x0 ;  /* 0x0000000000007b1d */ /* 0x000fec0000010000 */
.L_x_48:
[----:B------:R-:W-:Y:S04]  /*1d60*/  BSSY B0, `(.L_x_40) ;  /* 0x0000017000007945 */ /* 0x000fe80003800000 */
[----:B------:R-:W-:Y:S05]  /*1d70*/  @P0 BRA `(.L_x_41) ;  /* 0x0000000000540947 */ /* 0x000fea0003800000 */
[----:B------:R-:W0:Y:S01]  /*1d80*/  S2R R5, SR_LANEID ;  /* 0x0000000000057919 */ /* 0x000e220000000000 */
[----:B------:R-:W-:Y:S02]  /*1d90*/  VOTEU.ANY UR5, UPT, PT ;  /* 0x0000000000057886 */ /* 0x000fe400038e0100 */
[----:B------:R-:W0:Y:S08]  /*1da0*/  FLO.U32 R4, UR5 ;  /* 0x0000000500047d00 */ /* 0x000e3000080e0000 */
[----:B------:R-:W1:Y:S01]  /*1db0*/  POPC R0, UR5 ;  /* 0x0000000500007d09 */ /* 0x000e620008000000 */
[----:B0-----:R-:W-:Y:S01]  /*1dc0*/  ISETP.EQ.U32.AND P0, PT, R4, R5, PT ;  /* 0x000000050400720c */ /* 0x001fe20003f02070 */
[----:B-1----:R-:W-:-:S12]  /*1dd0*/  IMAD R5, R0, UR4, RZ ;  /* 0x0000000400057c24 */ /* 0x002fd8000f8e02ff */
[----:B------:R-:W-:Y:S06]  /*1de0*/  @P0 MEMBAR.ALL.GPU ;  /* 0x0000000000000992 */ /* 0x000fec000000a000 */
[----:B------:R-:W-:-:S00]  /*1df0*/  @P0 ERRBAR ;  /* 0x00000000000009ab */ /* 0x000fc00000000000 */
[----:B------:R-:W-:Y:S06]  /*1e00*/  @P0 CGAERRBAR ;  /* 0x00000000000005ab */ /* 0x000fec0000000000 */
[----:B------:R-:W2:Y:S01]  /*1e10*/  @P0 ATOM.E.ADD.STRONG.GPU PT, R5, desc[UR10][R2.64+0x4], R5 ;  /* 0x800004050205098a */ /* 0x000ea200081ef10a */
[----:B------:R-:W0:Y:S02]  /*1e20*/  S2R R6, SR_LTMASK ;  /* 0x0000000000067919 */ /* 0x000e240000003900 */
[----:B0-----:R-:W-:-:S04]  /*1e30*/  LOP3.LUT R6, R6, UR5, RZ, 0xc0, !PT ;  /* 0x0000000506067c12 */ /* 0x001fc8000f8ec0ff */
[----:B------:R-:W0:Y:S01]  /*1e40*/  POPC R7, R6 ;  /* 0x0000000600077309 */ /* 0x000e220000000000 */
[----:B--2---:R-:W0:Y:S02]  /*1e50*/  SHFL.IDX PT, R0, R5, R4, 0x1f ;  /* 0x00001f0405007589 */ /* 0x004e2400000e0000 */
[----:B0-----:R-:W-:-:S07]  /*1e60*/  IMAD R0, R7, UR4, R0 ;  /* 0x0000000407007c24 */ /* 0x001fce000f8e0200 */
.L_x_42:
[----:B------:R-:W2:Y:S04]  /*1e70*/  LD.E.STRONG.GPU R5, desc[UR10][R2.64+0x4] ;  /* 0x0000040a02057980 */ /* 0x000ea8000c10f900 */
[----:B--2---:R-:W-:Y:S01]  /*1e80*/  CCTL.IVALL ;  /* 0x00000000ff00798f */ /* 0x004fe20002000000 */
[----:B------:R-:W-:Y:S05]  /*1e90*/  YIELD ;  /* 0x0000000000007946 */ /* 0x000fea0003800000 */
[----:B------:R-:W-:-:S04]  /*1ea0*/  LOP3.LUT R5, R5, R0, RZ, 0x3c, !PT ;  /* 0x0000000005057212 */ /* 0x000fc800078e3cff */
[----:B------:R-:W-:-:S13]  /*1eb0*/  ISETP.GT.AND P0, PT, R5, -0x1, PT ;  /* 0xffffffff0500780c */ /* 0x000fda0003f04270 */
[----:B------:R-:W-:Y:S05]  /*1ec0*/  @P0 BRA `(.L_x_42) ;  /* 0xfffffffc00e80947 */ /* 0x000fea000383ffff */
.L_x_41:
[----:B------:R-:W-:Y:S05]  /*1ed0*/  BSYNC B0 ;  /* 0x0000000000007941 */ /* 0x000fea0003800000 */
.L_x_40:
[----:B------:R-:W-:-:S03]  /*1ee0*/  UMOV UR5, 0xffffffff ;  /* 0xffffffff00057882 */ /* 0x000fc60000000000 */
[----:B------:R-:W-:Y:S05]  /*1ef0*/  BRA.DIV UR5, `(.L_x_43) ;  /* 0x0000000205b87947 */ /* 0x000fea000b800000 */
[----:B------:R-:W-:Y:S06]  /*1f00*/  BAR.SYNC.DEFER_BLOCKING 0x0 ;  /* 0x0000000000007b1d */ /* 0x000fec0000010000 */
.L_x_51:
[----:B------:R-:W0:Y:S01]  /*1f10*/  LDCU UR5, c[0x0][0x394] ;  /* 0x00007280ff0577ac */ /* 0x000e220008000800 */
[----:B------:R-:W-:Y:S01]  /*1f20*/  VIADD R12, R12, 0x1 ;  /* 0x000000010c0c7836 */ /* 0x000fe20000000000 */
[----:B------:R-:W-:Y:S01]  /*1f30*/  MOV R2, R30 ;  /* 0x0000001e00027202 */ /* 0x000fe20000000f00 */
[----:B------:R-:W-:Y:S02]  /*1f40*/  IMAD.MOV.U32 R3, RZ, RZ, R31 ;  /* 0x000000ffff037224 */ /* 0x000fe400078e001f */
[----:B0-----:R-:W-:-:S05]  /*1f50*/  IMAD.U32 R5, RZ, RZ, UR5 ;  /* 0x00000005ff057e24 */ /* 0x001fca000f8e00ff */
[----:B------:R-:W-:-:S13]  /*1f60*/  ISETP.NE.AND P0, PT, R12, R5, PT ;  /* 0x000000050c00720c */ /* 0x000fda0003f05270 */
[----:B------:R-:W-:Y:S05]  /*1f70*/  @P0 BRA `(.L_x_44) ;  /* 0xffffffe000ac0947 */ /* 0x000fea000383ffff */
.L_x_1:
[----:B------:R-:W-:Y:S05]  /*1f80*/  BSYNC B2 ;  /* 0x0000000000027941 */ /* 0x000fea0003800000 */
.L_x_0:
[----:B------:R-:W-:-:S04]  /*1f90*/  LOP3.LUT R0, R5, 0x1, RZ, 0xc0, !PT ;  /* 0x0000000105007812 */ /* 0x000fc800078ec0ff */
[----:B------:R-:W-:-:S13]  /*1fa0*/  ISETP.NE.U32.AND P0, PT, R0, 0x1, PT ;  /* 0x000000010000780c */ /* 0x000fda0003f05070 */
[----:B------:R-:W-:Y:S05]  /*1fb0*/  @P0 EXIT ;  /* 0x000000000000094d */ /* 0x000fea0003800000 */
[----:B------:R-:W0:Y:S08]  /*1fc0*/  LDC R0, c[0x0][0x390] ;  /* 0x0000e400ff007b82 */ /* 0x000e300000000800 */
[----:B------:R-:W1:Y:S01]  /*1fd0*/  S2UR UR5, SR_CTAID.X ;  /* 0x00000000000579c3 */ /* 0x000e620000002500 */
[----:B0-----:R-:W-:-:S05]  /*1fe0*/  IMAD R0, R0, 0x5, RZ ;  /* 0x0000000500007824 */ /* 0x001fca00078e02ff */
[----:B------:R-:W-:-:S05]  /*1ff0*/  I2FP.F32.S32 R2, R0 ;  /* 0x0000000000027245 */ /* 0x000fca0000201400 */
[----:B------:R-:W-:-:S04]  /*2000*/  FMUL R2, R2, 0.00390625 ;  /* 0x3b80000002027820 */ /* 0x000fc80000400000 */
[----:B------:R-:W1:Y:S02]  /*2010*/  F2I.CEIL.NTZ R6, R2 ;  /* 0x0000000200067305 */ /* 0x000e64000020b100 */
[----:B-1----:R-:W-:-:S13]  /*2020*/  ISETP.LE.AND P0, PT, R6, UR5, PT ;  /* 0x0000000506007c0c */ /* 0x002fda000bf03270 */
[----:B------:R-:W-:Y:S05]  /*2030*/  @P0 EXIT ;  /* 0x000000000000094d */ /* 0x000fea0003800000 */
[----:B------:R-:W0:Y:S01]  /*2040*/  S2R R10, SR_TID.X ;  /* 0x00000000000a7919 */ /* 0x000e220000002100 */
[----:B------:R-:W1:Y:S01]  /*2050*/  LDC R8, c[0x0][0x370] ;  /* 0x0000dc00ff087b82 */ /* 0x000e620000000800 */
[----:B------:R-:W-:-:S07]  /*2060*/  IMAD.U32 R7, RZ, RZ, UR5 ;  /* 0x00000005ff077e24 */ /* 0x000fce000f8e00ff */
.L_x_45:
[----:B0-2---:R-:W-:-:S05]  /*2070*/  IMAD R5, R7, 0x100, R10 ;  /* 0x0000010007057824 */ /* 0x005fca00078e020a */
[----:B------:R-:W-:-:S13]  /*2080*/  ISETP.GE.AND P0, PT, R5, R0, PT ;  /* 0x000000000500720c */ /* 0x000fda0003f06270 */
[----:B------:R-:W-:Y:S05]  /*2090*/  @P0 EXIT ;  /* 0x000000000000094d */ /* 0x000fea0003800000 */
[----:B------:R-:W-:-:S06]  /*20a0*/  IMAD.WIDE R2, R5, 0x8, R30 ;  /* 0x0000000805027825 */ /* 0x000fcc00078e021e */
[----:B------:R-:W2:Y:S01]  /*20b0*/  LDG.E.64 R2, desc[UR10][R2.64] ;  /* 0x0000000a02027981 */ /* 0x000ea2000c1e1b00 */
[----:B------:R-:W-:Y:S01]  /*20c0*/  IMAD.WIDE R4, R5, 0x8, R32 ;  /* 0x0000000805047825 */ /* 0x000fe200078e0220 */
[----:B-1----:R-:W-:-:S04]  /*20d0*/  IADD3 R7, PT, PT, R8, R7, RZ ;  /* 0x0000000708077210 */ /* 0x002fc80007ffe0ff */
[----:B------:R-:W-:Y:S01]  /*20e0*/  ISETP.GE.AND P0, PT, R7, R6, PT ;  /* 0x000000060700720c */ /* 0x000fe20003f06270 */
[----:B--2---:R2:W-:-:S12]  /*20f0*/  STG.E.64 desc[UR10][R4.64], R2 ;  /* 0x0000000204007986 */ /* 0x0045d8000c101b0a */
[----:B------:R-:W-:Y:S05]  /*2100*/  @!P0 BRA `(.L_x_45) ;  /* 0xfffffffc00d88947 */ /* 0x000fea000383ffff */
[----:B------:R-:W-:Y:S05]  /*2110*/  EXIT ;  /* 0x000000000000794d */ /* 0x000fea0003800000 */
.L_x_38:
[----:B------:R-:W-:Y:S05]  /*2120*/  BPT.TRAP 0x1 ;  /* 0x000000040000795c */ /* 0x000fea0000300000 */
.L_x_39:
[----:B------:R-:W-:Y:S01]  /*2130*/  BSSY B0, `(.L_x_46) ;  /* 0x0000009000007945 */ /* 0x000fe20003800000 */
[----:B------:R-:W-:Y:S01]  /*2140*/  CS2R R4, SRZ ;  /* 0x0000000000047805 */ /* 0x000fe2000001ff00 */
[----:B------:R-:W-:-:S07]  /*2150*/  IMAD.MOV.U32 R0, RZ, RZ, -0x1 ;  /* 0xffffffffff007424 */ /* 0x000fce00078e00ff */
[----:B------:R-:W-:Y:S05]  /*2160*/  WARPSYNC.COLLECTIVE.ALL `(.L_x_47) ;  /* 0x0000000000147948 */ /* 0x000fea0003c00000 */
[----:B------:R-:W-:-:S04]  /*2170*/  SHF.L.U32 R4, R4, 0x10, RZ ;  /* 0x0000001004047819 */ /* 0x000fc800000006ff */
[----:B------:R-:W-:-:S05]  /*2180*/  LOP3.LUT R4, R4, 0xf, R5, 0xf8, !PT ;  /* 0x0000000f04047812 */ /* 0x000fca00078ef805 */
[----:B------:R0:W-:Y:S02]  /*2190*/  BAR.SYNC.DEFER_BLOCKING R4, R4 ;  /* 0x000000040000731d */ /* 0x0001e40000010000 */
[----:B0-----:R-:W-:-:S04]  /*21a0*/  SHF.R.U32 R4, R4, 0x10, RZ ;  /* 0x0000001004047819 */ /* 0x001fc800000016ff */
[----:B------:R-:W-:Y:S05]  /*21b0*/  ENDCOLLECTIVE ;  /* 0x000000000000791b */ /* 0x000fea0003800000 */
.L_x_47:
[----:B------:R-:W-:Y:S05]  /*21c0*/  BSYNC B0 ;  /* 0x0000000000007941 */ /* 0x000fea0003800000 */
.L_x_46:
[----:B------:R-:W-:Y:S05]  /*21d0*/  BRA `(.L_x_48) ;  /* 0xfffffff800e07947 */ /* 0x000fea000383ffff */
.L_x_43:
        /* <DEDUP_REMOVED lines=9> */
.L_x_50:
[----:B------:R-:W-:Y:S05]  /*2270*/  BSYNC B0 ;  /* 0x0000000000007941 */ /* 0x000fea0003800000 */
.L_x_49:
[----:B------:R-:W-:Y:S05]  /*2280*/  BRA `(.L_x_51) ;  /* 0xfffffffc00207947 */ /* 0x000fea000383ffff */
        .weak           $__internal_0_$__cuda_sm20_div_rn_f64_full
        .type           $__internal_0_$__cuda_sm20_div_rn_f64_full,@function
        .size           $__internal_0_$__cuda_sm20_div_rn_f64_full,($__internal_1_$__cuda_sm20_dsqrt_rn_f64_mediumpath_v1 - $__internal_0_$__cuda_sm20_div_rn_f64_full)
$__internal_0_$__cuda_sm20_div_rn_f64_full:
[----:B------:R-:W-:Y:S01]  /*2290*/  FSETP.GEU.AND P3, PT, |R35|, 1.469367938527859385e-39, PT ;  /* 0x001000002300780b */ /* 0x000fe20003f6e200 */
[----:B------:R-:W-:Y:S01]  /*22a0*/  IMAD.MOV.U32 R36, RZ, RZ, R38 ;  /* 0x000000ffff247224 */ /* 0x000fe200078e0026 */
[C---:B------:R-:W-:Y:S01]  /*22b0*/  FSETP.GEU.AND P0, PT, |R37|.reuse, 1.469367938527859385e-39, PT ;  /* 0x001000002500780b */ /* 0x040fe20003f0e200 */
[----:B------:R-:W-:Y:S01]  /*22c0*/  IMAD.MOV.U32 R42, RZ, RZ, 0x1 ;  /* 0x00000001ff2a7424 */ /* 0x000fe200078e00ff */
[----:B------:R-:W-:Y:S01]  /*22d0*/  LOP3.LUT R39, R37, 0x800fffff, RZ, 0xc0, !PT ;  /* 0x800fffff25277812 */ /* 0x000fe200078ec0ff */
[----:B------:R-:W-:Y:S01]  /*22e0*/  BSSY.RECONVERGENT B3, `(.L_x_52) ;  /* 0x0000052000037945 */ /* 0x000fe20003800200 */
[----:B------:R-:W-:Y:S02]  /*22f0*/  LOP3.LUT R2, R35, 0x7ff00000, RZ, 0xc0, !PT ;  /* 0x7ff0000023027812 */ /* 0x000fe400078ec0ff */
[----:B------:R-:W-:Y:S02]  /*2300*/  LOP3.LUT R39, R39, 0x3ff00000, RZ, 0xfc, !PT ;  /* 0x3ff0000027277812 */ /* 0x000fe400078efcff */
[----:B------:R-:W-:-:S02]  /*2310*/  MOV R0, 0x1ca00000 ;  /* 0x1ca0000000007802 */ /* 0x000fc40000000f00 */
[C---:B------:R-:W-:Y:S01]  /*2320*/  LOP3.LUT R49, R37.reuse, 0x7ff00000, RZ, 0xc0, !PT ;  /* 0x7ff0000025317812 */ /* 0x040fe200078ec0ff */
[----:B------:R-:W-:Y:S01]  /*2330*/  @!P3 IMAD.MOV.U32 R52, RZ, RZ, RZ ;  /* 0x000000ffff34b224 */ /* 0x000fe200078e00ff */
[----:B------:R-:W-:Y:S01]  /*2340*/  @!P3 LOP3.LUT R41, R37, 0x7ff00000, RZ, 0xc0, !PT ;  /* 0x7ff000002529b812 */ /* 0x000fe200078ec0ff */
[----:B------:R-:W-:Y:S01]  /*2350*/  @!P0 DMUL R38, R36, 8.98846567431157953865e+307 ;  /* 0x7fe0000024268828 */ /* 0x000fe20000000000 */
[C---:B------:R-:W-:Y:S02]  /*2360*/  ISETP.GE.U32.AND P2, PT, R2.reuse, R49, PT ;  /* 0x000000310200720c */ /* 0x040fe40003f46070 */
[----:B------:R-:W-:Y:S02]  /*2370*/  @!P3 ISETP.GE.U32.AND P4, PT, R2, R41, PT ;  /* 0x000000290200b20c */ /* 0x000fe40003f86070 */
[----:B------:R-:W-:Y:S01]  /*2380*/  MOV R51, R2 ;  /* 0x0000000200337202 */ /* 0x000fe20000000f00 */
[----:B------:R-:W0:Y:S01]  /*2390*/  MUFU.RCP64H R43, R39 ;  /* 0x00000027002b7308 */ /* 0x000e220000001800 */
[----:B------:R-:W-:-:S03]  /*23a0*/  @!P3 SEL R41, R0, 0x63400000, !P4 ;  /* 0x634000000029b807 */ /* 0x000fc60006000000 */
[----:B------:R-:W-:Y:S02]  /*23b0*/  @!P0 LOP3.LUT R49, R39, 0x7ff00000, RZ, 0xc0, !PT ;  /* 0x7ff0000027318812 */ /* 0x000fe400078ec0ff */
[--C-:B------:R-:W-:Y:S02]  /*23c0*/  @!P3 LOP3.LUT R40, R41, 0x80000000, R35.reuse, 0xf8, !PT ;  /* 0x800000002928b812 */ /* 0x100fe400078ef823 */
[----:B------:R-:W-:Y:S02]  /*23d0*/  SEL R41, R0, 0x63400000, !P2 ;  /* 0x6340000000297807 */ /* 0x000fe40005000000 */
[----:B------:R-:W-:Y:S01]  /*23e0*/  @!P3 LOP3.LUT R53, R40, 0x100000, RZ, 0xfc, !PT ;  /* 0x001000002835b812 */ /* 0x000fe200078efcff */
[----:B------:R-:W-:Y:S01]  /*23f0*/  IMAD.MOV.U32 R40, RZ, RZ, R34 ;  /* 0x000000ffff287224 */ /* 0x000fe200078e0022 */
[----:B------:R-:W-:-:S06]  /*2400*/  LOP3.LUT R41, R41, 0x800fffff, R35, 0xf8, !PT ;  /* 0x800fffff29297812 */ /* 0x000fcc00078ef823 */
[----:B------:R-:W-:Y:S02]  /*2410*/  @!P3 DFMA R40, R40, 2, -R52 ;  /* 0x400000002828b82b */ /* 0x000fe40000000834 */
[----:B0-----:R-:W-:-:S08]  /*2420*/  DFMA R52, R42, -R38, 1 ;  /* 0x3ff000002a34742b */ /* 0x001fd00000000826 */
[----:B------:R-:W-:Y:S01]  /*2430*/  DFMA R52, R52, R52, R52 ;  /* 0x000000343434722b */ /* 0x000fe20000000034 */
[----:B------:R-:W-:-:S07]  /*2440*/  @!P3 LOP3.LUT R51, R41, 0x7ff00000, RZ, 0xc0, !PT ;  /* 0x7ff000002933b812 */ /* 0x000fce00078ec0ff */
[----:B------:R-:W-:-:S08]  /*2450*/  DFMA R42, R42, R52, R42 ;  /* 0x000000342a2a722b */ /* 0x000fd0000000002a */
[----:B------:R-:W-:-:S08]  /*2460*/  DFMA R54, R42, -R38, 1 ;  /* 0x3ff000002a36742b */ /* 0x000fd00000000826 */
[----:B------:R-:W-:-:S08]  /*2470*/  DFMA R54, R42, R54, R42 ;  /* 0x000000362a36722b */ /* 0x000fd0000000002a */
[----:B------:R-:W-:-:S08]  /*2480*/  DMUL R52, R54, R40 ;  /* 0x0000002836347228 */ /* 0x000fd00000000000 */
[----:B------:R-:W-:-:S08]  /*2490*/  DFMA R42, R52, -R38, R40 ;  /* 0x80000026342a722b */ /* 0x000fd00000000028 */
[----:B------:R-:W-:Y:S01]  /*24a0*/  DFMA R42, R54, R42, R52 ;  /* 0x0000002a362a722b */ /* 0x000fe20000000034 */
[----:B------:R-:W-:-:S05]  /*24b0*/  VIADD R52, R51, 0xffffffff ;  /* 0xffffffff33347836 */ /* 0x000fca0000000000 */
[----:B------:R-:W-:Y:S01]  /*24c0*/  ISETP.GT.U32.AND P0, PT, R52, 0x7feffffe, PT ;  /* 0x7feffffe3400780c */ /* 0x000fe20003f04070 */
[----:B------:R-:W-:-:S05]  /*24d0*/  VIADD R52, R49, 0xffffffff ;  /* 0xffffffff31347836 */ /* 0x000fca0000000000 */
[----:B------:R-:W-:-:S13]  /*24e0*/  ISETP.GT.U32.OR P0, PT, R52, 0x7feffffe, P0 ;  /* 0x7feffffe3400780c */ /* 0x000fda0000704470 */
[----:B------:R-:W-:Y:S05]  /*24f0*/  @P0 BRA `(.L_x_53) ;  /* 0x00000000006c0947 */ /* 0x000fea0003800000 */
[----:B------:R-:W-:Y:S01]  /*2500*/  LOP3.LUT R35, R37, 0x7ff00000, RZ, 0xc0, !PT ;  /* 0x7ff0000025237812 */ /* 0x000fe200078ec0ff */
[----:B------:R-:W-:-:S03]  /*2510*/  IMAD.MOV.U32 R34, RZ, RZ, RZ ;  /* 0x000000ffff227224 */ /* 0x000fc600078e00ff */
[CC--:B------:R-:W-:Y:S02]  /*2520*/  ISETP.GE.U32.AND P0, PT, R2.reuse, R35.reuse, PT ;  /* 0x000000230200720c */ /* 0x0c0fe40003f06070 */
[----:B------:R-:W-:Y:S02]  /*2530*/  VIADDMNMX R2, R2, -R35, 0xb9600000, !PT ;  /* 0xb960000002027446 */ /* 0x000fe40007800923 */
[----:B------:R-:W-:Y:S02]  /*2540*/  SEL R35, R0, 0x63400000, !P0 ;  /* 0x6340000000237807 */ /* 0x000fe40004000000 */
[----:B------:R-:W-:-:S05]  /*2550*/  VIMNMX R2, PT, PT, R2, 0x46a00000, PT ;  /* 0x46a0000002027848 */ /* 0x000fca0003fe0100 */
[----:B------:R-:W-:-:S05]  /*2560*/  IMAD.IADD R2, R2, 0x1, -R35 ;  /* 0x0000000102027824 */ /* 0x000fca00078e0a23 */
[----:B------:R-:W-:-:S06]  /*2570*/  IADD3 R35, PT, PT, R2, 0x7fe00000, RZ ;  /* 0x7fe0000002237810 */ /* 0x000fcc0007ffe0ff */
[----:B------:R-:W-:-:S10]  /*2580*/  DMUL R52, R42, R34 ;  /* 0x000000222a347228 */ /* 0x000fd40000000000 */
[----:B------:R-:W-:-:S13]  /*2590*/  FSETP.GTU.AND P0, PT, |R53|, 1.469367938527859385e-39, PT ;  /* 0x001000003500780b */ /* 0x000fda0003f0c200 */
[----:B------:R-:W-:Y:S05]  /*25a0*/  @P0 BRA `(.L_x_54) ;  /* 0x0000000000940947 */ /* 0x000fea0003800000 */
[----:B------:R-:W-:-:S06]  /*25b0*/  DFMA R38, R42, -R38, R40 ;  /* 0x800000262a26722b */ /* 0x000fcc0000000028 */
[----:B------:R-:W-:-:S04]  /*25c0*/  IMAD.MOV.U32 R38, RZ, RZ, RZ ;  /* 0x000000ffff267224 */ /* 0x000fc800078e00ff */
[C---:B------:R-:W-:Y:S02]  /*25d0*/  FSETP.NEU.AND P0, PT, R39.reuse, RZ, PT ;  /* 0x000000ff2700720b */ /* 0x040fe40003f0d000 */
[----:B------:R-:W-:-:S04]  /*25e0*/  LOP3.LUT R36, R39, 0x80000000, R37, 0x48, !PT ;  /* 0x8000000027247812 */ /* 0x000fc800078e4825 */
[----:B------:R-:W-:-:S07]  /*25f0*/  LOP3.LUT R39, R36, R35, RZ, 0xfc, !PT ;  /* 0x0000002324277212 */ /* 0x000fce00078efcff */
[----:B------:R-:W-:Y:S05]  /*2600*/  @!P0 BRA `(.L_x_54) ;  /* 0x00000000007c8947 */ /* 0x000fea0003800000 */
[----:B------:R-:W-:Y:S01]  /*2610*/  IMAD.MOV R35, RZ, RZ, -R2 ;  /* 0x000000ffff237224 */ /* 0x000fe200078e0a02 */
[----:B------:R-:W-:-:S06]  /*2620*/  MOV R34, RZ ;  /* 0x000000ff00227202 */ /* 0x000fcc0000000f00 */
[----:B------:R-:W-:Y:S02]  /*2630*/  DFMA R34, R52, -R34, R42 ;  /* 0x800000223422722b */ /* 0x000fe4000000002a */
[----:B------:R-:W-:-:S04]  /*2640*/  DMUL.RP R42, R42, R38 ;  /* 0x000000262a2a7228 */ /* 0x000fc80000008000 */
[----:B------:R-:W-:-:S04]  /*2650*/  IADD3 R34, PT, PT, -R2, -0x43300000, RZ ;  /* 0xbcd0000002227810 */ /* 0x000fc80007ffe1ff */
[----:B------:R-:W-:Y:S02]  /*2660*/  FSETP.NEU.AND P0, PT, |R35|, R34, PT ;  /* 0x000000222300720b */ /* 0x000fe40003f0d200 */
[----:B------:R-:W-:Y:S02]  /*2670*/  LOP3.LUT R35, R43, R36, RZ, 0x3c, !PT ;  /* 0x000000242b237212 */ /* 0x000fe400078e3cff */
[----:B------:R-:W-:Y:S02]  /*2680*/  FSEL R52, R42, R52, !P0 ;  /* 0x000000342a347208 */ /* 0x000fe40004000000 */
[----:B------:R-:W-:Y:S01]  /*2690*/  FSEL R53, R35, R53, !P0 ;  /* 0x0000003523357208 */ /* 0x000fe20004000000 */
[----:B------:R-:W-:Y:S06]  /*26a0*/  BRA `(.L_x_54) ;  /* 0x0000000000547947 */ /* 0x000fec0003800000 */
.L_x_53:
[----:B------:R-:W-:-:S14]  /*26b0*/  DSETP.NAN.AND P0, PT, R34, R34, PT ;  /* 0x000000222200722a */ /* 0x000fdc0003f08000 */
[----:B------:R-:W-:Y:S05]  /*26c0*/  @P0 BRA `(.L_x_55) ;  /* 0x0000000000440947 */ /* 0x000fea0003800000 */
[----:B------:R-:W-:-:S14]  /*26d0*/  DSETP.NAN.AND P0, PT, R36, R36, PT ;  /* 0x000000242400722a */ /* 0x000fdc0003f08000 */
[----:B------:R-:W-:Y:S05]  /*26e0*/  @P0 BRA `(.L_x_56) ;  /* 0x0000000000300947 */ /* 0x000fea0003800000 */
[----:B------:R-:W-:Y:S01]  /*26f0*/  ISETP.NE.AND P0, PT, R51, R49, PT ;  /* 0x000000313300720c */ /* 0x000fe20003f05270 */
[----:B------:R-:W-:Y:S02]  /*2700*/  IMAD.MOV.U32 R52, RZ, RZ, 0x0 ;  /* 0x00000000ff347424 */ /* 0x000fe400078e00ff */
[----:B------:R-:W-:-:S10]  /*2710*/  IMAD.MOV.U32 R53, RZ, RZ, -0x80000 ;  /* 0xfff80000ff357424 */ /* 0x000fd400078e00ff */
[----:B------:R-:W-:Y:S05]  /*2720*/  @!P0 BRA `(.L_x_54) ;  /* 0x0000000000348947 */ /* 0x000fea0003800000 */
[----:B------:R-:W-:Y:S02]  /*2730*/  ISETP.NE.AND P0, PT, R51, 0x7ff00000, PT ;  /* 0x7ff000003300780c */ /* 0x000fe40003f05270 */
[----:B------:R-:W-:Y:S02]  /*2740*/  LOP3.LUT R53, R35, 0x80000000, R37, 0x48, !PT ;  /* 0x8000000023357812 */ /* 0x000fe400078e4825 */
[----:B------:R-:W-:-:S13]  /*2750*/  ISETP.EQ.OR P0, PT, R49, RZ, !P0 ;  /* 0x000000ff3100720c */ /* 0x000fda0004702670 */
[----:B------:R-:W-:Y:S01]  /*2760*/  @P0 LOP3.LUT R0, R53, 0x7ff00000, RZ, 0xfc, !PT ;  /* 0x7ff0000035000812 */ /* 0x000fe200078efcff */
[----:B------:R-:W-:Y:S01]  /*2770*/  @!P0 IMAD.MOV.U32 R52, RZ, RZ, RZ ;  /* 0x000000ffff348224 */ /* 0x000fe200078e00ff */
[----:B------:R-:W-:-:S03]  /*2780*/  @P0 MOV R52, RZ ;  /* 0x000000ff00340202 */ /* 0x000fc60000000f00 */
[----:B------:R-:W-:Y:S01]  /*2790*/  @P0 IMAD.MOV.U32 R53, RZ, RZ, R0 ;  /* 0x000000ffff350224 */ /* 0x000fe200078e0000 */
[----:B------:R-:W-:Y:S06]  /*27a0*/  BRA `(.L_x_54) ;  /* 0x0000000000147947 */ /* 0x000fec0003800000 */
.L_x_56:
[----:B------:R-:W-:Y:S01]  /*27b0*/  LOP3.LUT R53, R37, 0x80000, RZ, 0xfc, !PT ;  /* 0x0008000025357812 */ /* 0x000fe200078efcff */
[----:B------:R-:W-:Y:S01]  /*27c0*/  IMAD.MOV.U32 R52, RZ, RZ, R36 ;  /* 0x000000ffff347224 */ /* 0x000fe200078e0024 */
[----:B------:R-:W-:Y:S06]  /*27d0*/  BRA `(.L_x_54) ;  /* 0x0000000000087947 */ /* 0x000fec0003800000 */
.L_x_55:
[----:B------:R-:W-:Y:S01]  /*27e0*/  LOP3.LUT R53, R35, 0x80000, RZ, 0xfc, !PT ;  /* 0x0008000023357812 */ /* 0x000fe200078efcff */
[----:B------:R-:W-:-:S07]  /*27f0*/  IMAD.MOV.U32 R52, RZ, RZ, R34 ;  /* 0x000000ffff347224 */ /* 0x000fce00078e0022 */
.L_x_54:
[----:B------:R-:W-:Y:S05]  /*2800*/  BSYNC.RECONVERGENT B3 ;  /* 0x0000000000037941 */ /* 0x000fea0003800200 */
.L_x_52:
[----:B------:R-:W-:Y:S01]  /*2810*/  IMAD.MOV.U32 R51, RZ, RZ, 0x0 ;  /* 0x00000000ff337424 */ /* 0x000fe200078e00ff */
[----:B------:R-:W-:Y:S01]  /*2820*/  MOV R34, R52 ;  /* 0x0000003400227202 */ /* 0x000fe20000000f00 */
[----:B------:R-:W-:Y:S02]  /*2830*/  IMAD.MOV.U32 R35, RZ, RZ, R53 ;  /* 0x000000ffff237224 */ /* 0x000fe400078e0035 */
[----:B------:R-:W-:Y:S05]  /*2840*/  RET.REL.NODEC R50 `(_Z6kernelPdS_iid) ;  /* 0xffffffd432ec7950 */ /* 0x000fea0003c3ffff */
        .weak           $__internal_1_$__cuda_sm20_dsqrt_rn_f64_mediumpath_v1
        .type           $__internal_1_$__cuda_sm20_dsqrt_rn_f64_mediumpath_v1,@function
        .size           $__internal_1_$__cuda_sm20_dsqrt_rn_f64_mediumpath_v1,(.L_x_63 - $__internal_1_$__cuda_sm20_dsqrt_rn_f64_mediumpath_v1)
$__internal_1_$__cuda_sm20_dsqrt_rn_f64_mediumpath_v1:
[----:B------:R-:W-:Y:S01]  /*2850*/  ISETP.GE.U32.AND P0, PT, R42, -0x3400000, PT ;  /* 0xfcc000002a00780c */ /* 0x000fe20003f06070 */
[----:B------:R-:W-:Y:S01]  /*2860*/  BSSY.RECONVERGENT B5, `(.L_x_57) ;  /* 0x0000024000057945 */ /* 0x000fe20003800200 */
[----:B------:R-:W-:-:S11]  /*2870*/  IMAD.MOV.U32 R42, RZ, RZ, R2 ;  /* 0x000000ffff2a7224 */ /* 0x000fd600078e0002 */
[----:B------:R-:W-:Y:S05]  /*2880*/  @!P0 BRA `(.L_x_58) ;  /* 0x0000000000208947 */ /* 0x000fea0003800000 */
[----:B------:R-:W-:-:S10]  /*2890*/  DFMA.RM R36, R36, R34, R42 ;  /* 0x000000222424722b */ /* 0x000fd4000000402a */
[----:B------:R-:W-:-:S04]  /*28a0*/  IADD3 R34, P0, PT, R36, 0x1, RZ ;  /* 0x0000000124227810 */ /* 0x000fc80007f1e0ff */
[----:B------:R-:W-:-:S06]  /*28b0*/  IADD3.X R35, PT, PT, RZ, R37, RZ, P0, !PT ;  /* 0x00000025ff237210 */ /* 0x000fcc00007fe4ff */
[----:B------:R-:W-:-:S08]  /*28c0*/  DFMA.RP R38, -R36, R34, R38 ;  /* 0x000000222426722b */ /* 0x000fd00000008126 */
[----:B------:R-:W-:-:S06]  /*28d0*/  DSETP.GT.AND P0, PT, R38, RZ, PT ;  /* 0x000000ff2600722a */ /* 0x000fcc0003f04000 */
[----:B------:R-:W-:Y:S02]  /*28e0*/  FSEL R34, R34, R36, P0 ;  /* 0x0000002422227208 */ /* 0x000fe40000000000 */
[----:B------:R-:W-:Y:S01]  /*28f0*/  FSEL R35, R35, R37, P0 ;  /* 0x0000002523237208 */ /* 0x000fe20000000000 */
[----:B------:R-:W-:Y:S06]  /*2900*/  BRA `(.L_x_59) ;  /* 0x0000000000647947 */ /* 0x000fec0003800000 */
.L_x_58:
[----:B------:R-:W-:-:S14]  /*2910*/  DSETP.NE.AND P0, PT, R38, RZ, PT ;  /* 0x000000ff2600722a */ /* 0x000fdc0003f05000 */
[----:B------:R-:W-:Y:S05]  /*2920*/  @!P0 BRA `(.L_x_60) ;  /* 0x0000000000588947 */ /* 0x000fea0003800000 */
[----:B------:R-:W-:-:S13]  /*2930*/  ISETP.GE.AND P0, PT, R39, RZ, PT ;  /* 0x000000ff2700720c */ /* 0x000fda0003f06270 */
[----:B------:R-:W-:Y:S02]  /*2940*/  @!P0 IMAD.MOV.U32 R34, RZ, RZ, 0x0 ;  /* 0x00000000ff228424 */ /* 0x000fe400078e00ff */
[----:B------:R-:W-:Y:S01]  /*2950*/  @!P0 IMAD.MOV.U32 R35, RZ, RZ, -0x80000 ;  /* 0xfff80000ff238424 */ /* 0x000fe200078e00ff */
[----:B------:R-:W-:Y:S06]  /*2960*/  @!P0 BRA `(.L_x_59) ;  /* 0x00000000004c8947 */ /* 0x000fec0003800000 */
[----:B------:R-:W-:-:S13]  /*2970*/  ISETP.GT.AND P0, PT, R39, 0x7fefffff, PT ;  /* 0x7fefffff2700780c */ /* 0x000fda0003f04270 */
[----:B------:R-:W-:Y:S05]  /*2980*/  @P0 BRA `(.L_x_60) ;  /* 0x0000000000400947 */ /* 0x000fea0003800000 */
[----:B------:R-:W-:Y:S01]  /*2990*/  DMUL R42, R38, 8.11296384146066816958e+31 ;  /* 0x46900000262a7828 */ /* 0x000fe20000000000 */
[----:B------:R-:W-:Y:S01]  /*29a0*/  MOV R34, 0x0 ;  /* 0x0000000000227802 */ /* 0x000fe20000000f00 */
[----:B------:R-:W-:Y:S02]  /*29b0*/  IMAD.MOV.U32 R38, RZ, RZ, RZ ;  /* 0x000000ffff267224 */ /* 0x000fe400078e00ff */
[----:B------:R-:W-:Y:S02]  /*29c0*/  IMAD.MOV.U32 R35, RZ, RZ, 0x3fd80000 ;  /* 0x3fd80000ff237424 */ /* 0x000fe400078e00ff */
[----:B------:R-:W0:Y:S02]  /*29d0*/  MUFU.RSQ64H R39, R43 ;  /* 0x0000002b00277308 */ /* 0x000e240000001c00 */
[----:B0-----:R-:W-:-:S08]  /*29e0*/  DMUL R36, R38, R38 ;  /* 0x0000002626247228 */ /* 0x001fd00000000000 */
[----:B------:R-:W-:-:S08]  /*29f0*/  DFMA R36, R42, -R36, 1 ;  /* 0x3ff000002a24742b */ /* 0x000fd00000000824 */
[----:B------:R-:W-:Y:S02]  /*2a00*/  DFMA R34, R36, R34, 0.5 ;  /* 0x3fe000002422742b */ /* 0x000fe40000000022 */
[----:B------:R-:W-:-:S08]  /*2a10*/  DMUL R36, R38, R36 ;  /* 0x0000002426247228 */ /* 0x000fd00000000000 */
[----:B------:R-:W-:-:S08]  /*2a20*/  DFMA R36, R34, R36, R38 ;  /* 0x000000242224722b */ /* 0x000fd00000000026 */
[----:B------:R-:W-:Y:S02]  /*2a30*/  DMUL R34, R42, R36 ;  /* 0x000000242a227228 */ /* 0x000fe40000000000 */
[----:B------:R-:W-:-:S06]  /*2a40*/  VIADD R37, R37, 0xfff00000 ;  /* 0xfff0000025257836 */ /* 0x000fcc0000000000 */
[----:B------:R-:W-:-:S08]  /*2a50*/  DFMA R38, R34, -R34, R42 ;  /* 0x800000222226722b */ /* 0x000fd0000000002a */
[----:B------:R-:W-:-:S10]  /*2a60*/  DFMA R34, R36, R38, R34 ;  /* 0x000000262422722b */ /* 0x000fd40000000022 */
[----:B------:R-:W-:Y:S01]  /*2a70*/  VIADD R35, R35, 0xfcb00000 ;  /* 0xfcb0000023237836 */ /* 0x000fe20000000000 */
[----:B------:R-:W-:Y:S06]  /*2a80*/  BRA `(.L_x_59) ;  /* 0x0000000000047947 */ /* 0x000fec0003800000 */
.L_x_60:
[----:B------:R-:W-:-:S11]  /*2a90*/  DADD R34, R38, R38 ;  /* 0x0000000026227229 */ /* 0x000fd60000000026 */
.L_x_59:
[----:B------:R-:W-:Y:S05]  /*2aa0*/  BSYNC.RECONVERGENT B5 ;  /* 0x0000000000057941 */ /* 0x000fea0003800200 */
.L_x_57:
[----:B------:R-:W-:Y:S01]  /*2ab0*/  IMAD.MOV.U32 R36, RZ, RZ, R0 ;  /* 0x000000ffff247224 */ /* 0x000fe200078e0000 */
[----:B------:R-:W-:Y:S01]  /*2ac0*/  MOV R53, R35 ;  /* 0x0000002300357202 */ /* 0x000fe20000000f00 */
[----:B------:R-:W-:-:S04]  /*2ad0*/  IMAD.MOV.U32 R37, RZ, RZ, 0x0 ;  /* 0x00000000ff257424 */ /* 0x000fc800078e00ff */
[----:B------:R-:W-:Y:S05]  /*2ae0*/  RET.REL.NODEC R36 `(_Z6kernelPdS_iid) ;  /* 0xffffffd424447950 */ /* 0x000fea0003c3ffff */
.L_x_61:
[----:B------:R-:W-:-:S00]  /*2af0*/  BRA `(.L_x_61) ;  /* 0xfffffffc00fc7947 */ /* 0x000fc0000383ffff */
[----:B------:R-:W-:-:S00]  /*2b00*/  NOP ;  /* 0x0000000000007918 */ /* 0x000fc00000000000 */
[----:B------:R-:W-:-:S00]  /*2b10*/  NOP ;  /* 0x0000000000007918 */ /* 0x000fc00000000000 */
[----:B------:R-:W-:-:S00]  /*2b20*/  NOP ;  /* 0x0000000000007918 */ /* 0x000fc00000000000 */
[----:B------:R-:W-:-:S00]  /*2b30*/  NOP ;  /* 0x0000000000007918 */ /* 0x000fc00000000000 */
[----:B------:R-:W-:-:S00]  /*2b40*/  NOP ;  /* 0x0000000000007918 */ /* 0x000fc00000000000 */
[----:B------:R-:W-:-:S00]  /*2b50*/  NOP ;  /* 0x0000000000007918 */ /* 0x000fc00000000000 */
[----:B------:R-:W-:-:S00]  /*2b60*/  NOP ;  /* 0x0000000000007918 */ /* 0x000fc00000000000 */
[----:B------:R-:W-:-:S00]  /*2b70*/  NOP ;  /* 0x0000000000007918 */ /* 0x000fc00000000000 */
.L_x_63:


//--------------------- .nv.shared._Z6kernelPdS_iid --------------------------
	.section	.nv.shared._Z6kernelPdS_iid,"aw",@nobits
	.sectionflags	@""
	.align	8
.nv.shared._Z6kernelPdS_iid:
	.zero		7168


//--------------------- .nv.shared.reserved.0     --------------------------
	.section	.nv.shared.reserved.0,"aw",@nobits
	.weak		__nv_reservedSMEM_offset_0_alias
	.size		__nv_reservedSMEM_offset_0_alias, 0, 64
	.other		__nv_reservedSMEM_offset_0_alias,@"STO_CUDA_RESERVED_SHARED STV_DEFAULT"
__nv_reservedSMEM_offset_0_alias:
	.zero		0
	.zero		64


//--------------------- .nv.constant0._Z6kernelPdS_iid --------------------------
	.section	.nv.constant0._Z6kernelPdS_iid,"a",@progbits
	.sectionflags	@""
	.align	4
.nv.constant0._Z6kernelPdS_iid:
	.zero		928


//--------------------- SYMBOLS --------------------------

	.type		.nv.reservedSmem.offset0,@object
	.size		.nv.reservedSmem.offset0,0x4
	.type		.nv.reservedSmem.cap,@object
	.size		.nv.reservedSmem.cap,0x4
